	.headerflags	@"EF_CUDA_TEXMODE_UNIFIED EF_CUDA_64BIT_ADDRESS EF_CUDA_SM86 EF_CUDA_VIRTUAL_SM(EF_CUDA_SM86)"
	.elftype	@"ET_EXEC"


//--------------------- .nv.info                  --------------------------
	.section	.nv.info,"",@"SHT_CUDA_INFO"
	.align	4


	//----- nvinfo : EIATTR_REGCOUNT
	.align		4
        /*0000*/ 	.byte	0x04, 0x2f
        /*0002*/ 	.short	(.L_1 - .L_0)
	.align		4
.L_0:
        /*0004*/ 	.word	index@(triton_mm)
        /*0008*/ 	.word	0x00000080


	//----- nvinfo : EIATTR_MAX_STACK_SIZE
	.align		4
.L_1:
        /*000c*/ 	.byte	0x04, 0x23
        /*000e*/ 	.short	(.L_3 - .L_2)
	.align		4
.L_2:
        /*0010*/ 	.word	index@(triton_mm)
        /*0014*/ 	.word	0x00000000


	//----- nvinfo : EIATTR_MIN_STACK_SIZE
	.align		4
.L_3:
        /*0018*/ 	.byte	0x04, 0x12
        /*001a*/ 	.short	(.L_5 - .L_4)
	.align		4
.L_4:
        /*001c*/ 	.word	index@(triton_mm)
        /*0020*/ 	.word	0x00000000


	//----- nvinfo : EIATTR_FRAME_SIZE
	.align		4
.L_5:
        /*0024*/ 	.byte	0x04, 0x11
        /*0026*/ 	.short	(.L_7 - .L_6)
	.align		4
.L_6:
        /*0028*/ 	.word	index@(triton_mm)
        /*002c*/ 	.word	0x00000000
.L_7:


//--------------------- .nv.info.triton_mm        --------------------------
	.section	.nv.info.triton_mm,"",@"SHT_CUDA_INFO"
	.align	4


	//----- nvinfo : EIATTR_CUDA_API_VERSION
	.align		4
        /*0000*/ 	.byte	0x04, 0x37
        /*0002*/ 	.short	(.L_9 - .L_8)
.L_8:
        /*0004*/ 	.word	0x0000007b


	//----- nvinfo : EIATTR_SW2861232_WAR
	.align		4
.L_9:
        /*0008*/ 	.byte	0x01, 0x35
	.zero		2


	//----- nvinfo : EIATTR_PARAM_CBANK
	.align		4
        /*000c*/ 	.byte	0x04, 0x0a
        /*000e*/ 	.short	(.L_11 - .L_10)
	.align		4
.L_10:
        /*0010*/ 	.word	index@(.nv.constant0.triton_mm)
        /*0014*/ 	.short	0x0160
        /*0016*/ 	.short	0x001c


	//----- nvinfo : EIATTR_CBANK_PARAM_SIZE
	.align		4
.L_11:
        /*0018*/ 	.byte	0x03, 0x19
        /*001a*/ 	.short	0x001c


	//----- nvinfo : EIATTR_KPARAM_INFO
	.align		4
        /*001c*/ 	.byte	0x04, 0x17
        /*001e*/ 	.short	(.L_13 - .L_12)
.L_12:
        /*0020*/ 	.word	0x00000000
        /*0024*/ 	.short	0x0003
        /*0026*/ 	.short	0x0018
        /*0028*/ 	.byte	0x00, 0xf0, 0x11, 0x00


	//----- nvinfo : EIATTR_KPARAM_INFO
	.align		4
.L_13:
        /*002c*/ 	.byte	0x04, 0x17
        /*002e*/ 	.short	(.L_15 - .L_14)
.L_14:
        /*0030*/ 	.word	0x00000000
        /*0034*/ 	.short	0x0002
        /*0036*/ 	.short	0x0010
        /*0038*/ 	.byte	0x00, 0xf0, 0x21, 0x00


	//----- nvinfo : EIATTR_KPARAM_INFO
	.align		4
.L_15:
        /*003c*/ 	.byte	0x04, 0x17
        /*003e*/ 	.short	(.L_17 - .L_16)
.L_16:
        /*0040*/ 	.word	0x00000000
        /*0044*/ 	.short	0x0001
        /*0046*/ 	.short	0x0008
        /*0048*/ 	.byte	0x00, 0xf0, 0x21, 0x00


	//----- nvinfo : EIATTR_KPARAM_INFO
	.align		4
.L_17:
        /*004c*/ 	.byte	0x04, 0x17
        /*004e*/ 	.short	(.L_19 - .L_18)
.L_18:
        /*0050*/ 	.word	0x00000000
        /*0054*/ 	.short	0x0000
        /*0056*/ 	.short	0x0000
        /*0058*/ 	.byte	0x00, 0xf0, 0x21, 0x00


	//----- nvinfo : EIATTR_MAXREG_COUNT
	.align		4
.L_19:
        /*005c*/ 	.byte	0x03, 0x1b
        /*005e*/ 	.short	0x00ff


	//----- nvinfo : EIATTR_EXIT_INSTR_OFFSETS
	.align		4
        /*0060*/ 	.byte	0x04, 0x1c
        /*0062*/ 	.short	(.L_21 - .L_20)


	//   ....[0]....
.L_20:
        /*0064*/ 	.word	0x00000030


	//   ....[1]....
        /*0068*/ 	.word	0x00005aa0


	//   ....[2]....
        /*006c*/ 	.word	0x00005af0


	//----- nvinfo : EIATTR_MAX_THREADS
	.align		4
.L_21:
        /*0070*/ 	.byte	0x04, 0x05
        /*0072*/ 	.short	(.L_23 - .L_22)
.L_22:
        /*0074*/ 	.word	0x00000100
        /*0078*/ 	.word	0x00000001
        /*007c*/ 	.word	0x00000001
.L_23:


//--------------------- .nv.rel.action            --------------------------
	.section	.nv.rel.action,"",@"SHT_CUDA_RELOCINFO"
	.align	8
	.sectionentsize	8
        /*0000*/ 	.byte	0x73, 0x00, 0x00, 0x00, 0x00, 0x00, 0x00, 0x00, 0x00, 0x00, 0x00, 0x11, 0x25, 0x00, 0x05, 0x36


//--------------------- .nv.constant0.triton_mm   --------------------------
	.section	.nv.constant0.triton_mm,"a",@progbits
	.align	4
.nv.constant0.triton_mm:
	.zero		380


//--------------------- .text.triton_mm           --------------------------
	.section	.text.triton_mm,"ax",@progbits
	.sectionflags	@"SHF_BARRIERS=1"
	.sectioninfo	@"SHI_REGISTERS=128"
	.align	128
        .global         triton_mm
        .type           triton_mm,@function
        .size           triton_mm,(.L_x_3 - triton_mm)
        .other          triton_mm,@"STO_CUDA_ENTRY STV_DEFAULT"
triton_mm:
.text.triton_mm:
[----:B------:R-:W-:-:S02]  /*0000*/  MOV R1, c[0x0][0x28] ;  /* 0x00000a0000017a02 */ /* 0x000fc40000000f00 */
[----:B------:R-:W-:-:S04]  /*0010*/  MOV R0, c[0x0][0x178] ;  /* 0x00005e0000007a02 */ /* 0x000fc80000000f00 */
[----:B------:R-:W-:-:S13]  /*0020*/  LOP3.LUT P0, RZ, R0, 0x7fffff, RZ, 0xc0, !PT ;  /* 0x007fffff00ff7812 */ /* 0x000fda000780c0ff */
[----:B------:R-:W-:Y:S05]  /*0030*/  @!P0 EXIT ;  /* 0x000000000000894d */ /* 0x000fea0003800000 */
[----:B------:R-:W1:Y:S01]  /*0040*/  S2R R9, SR_CTAID.X ;  /* 0x0000000000097919 */ /* 0x000e620000002500 */
[----:B------:R-:W-:Y:S01]  /*0050*/  IADD3 R0, R0, 0x3f, RZ ;  /* 0x0000003f00007810 */ /* 0x000fe20007ffe0ff */
[----:B------:R-:W-:Y:S01]  /*0060*/  ULDC.64 UR10, c[0x0][0x118] ;  /* 0x00004600000a7ab9 */ /* 0x000fe20000000a00 */
[----:B------:R-:W-:Y:S01]  /*0070*/  IABS R12, c[0x0][0x178] ;  /* 0x00005e00000c7a13 */ /* 0x000fe20000000000 */
[----:B------:R-:W2:Y:S01]  /*0080*/  S2R R77, SR_TID.X ;  /* 0x00000000004d7919 */ /* 0x000ea20000002100 */
[----:B------:R-:W-:Y:S01]  /*0090*/  SHF.R.S32.HI R3, RZ, 0x1f, R0 ;  /* 0x0000001fff037819 */ /* 0x000fe20000011400 */
[----:B------:R-:W-:Y:S01]  /*00a0*/  CS2R R28, SRZ ;  /* 0x00000000001c7805 */ /* 0x000fe2000001ff00 */
[----:B------:R-:W-:Y:S01]  /*00b0*/  MOV R25, 0x4 ;  /* 0x0000000400197802 */ /* 0x000fe20000000f00 */
[----:B------:R-:W-:Y:S01]  /*00c0*/  CS2R R30, SRZ ;  /* 0x00000000001e7805 */ /* 0x000fe2000001ff00 */
[----:B------:R-:W-:Y:S01]  /*00d0*/  LEA.HI R3, R3, R0, RZ, 0x6 ;  /* 0x0000000003037211 */ /* 0x000fe200078f30ff */
[----:B------:R-:W-:Y:S01]  /*00e0*/  CS2R R44, SRZ ;  /* 0x00000000002c7805 */ /* 0x000fe2000001ff00 */
[----:B------:R-:W-:Y:S01]  /*00f0*/  MOV R82, 0xffffffe0 ;  /* 0xffffffe000527802 */ /* 0x000fe20000000f00 */
[----:B------:R-:W-:Y:S01]  /*0100*/  CS2R R46, SRZ ;  /* 0x00000000002e7805 */ /* 0x000fe2000001ff00 */
        /* <DEDUP_REMOVED lines=9> */
[----:B------:R-:W-:Y:S01]  /*01a0*/  UMOV UR4, URZ ;  /* 0x0000003f00047c82 */ /* 0x000fe20008000000 */
[----:B-1----:R-:W-:Y:S01]  /*01b0*/  SHF.R.S32.HI R2, RZ, 0x1f, R9 ;  /* 0x0000001fff027819 */ /* 0x002fe20000011409 */
[----:B------:R-:W-:Y:S01]  /*01c0*/  UMOV UR6, URZ ;  /* 0x0000003f00067c82 */ /* 0x000fe20008000000 */
[----:B------:R-:W-:Y:S01]  /*01d0*/  ISETP.GE.AND P1, PT, R9, RZ, PT ;  /* 0x000000ff0900720c */ /* 0x000fe20003f26270 */
[----:B------:R-:W-:Y:S01]  /*01e0*/  UMOV UR7, URZ ;  /* 0x0000003f00077c82 */ /* 0x000fe20008000000 */
[----:B------:R-:W-:Y:S01]  /*01f0*/  LEA.HI R4, R2, R9, RZ, 0x5 ;  /* 0x0000000902047211 */ /* 0x000fe200078f28ff */
[----:B------:R-:W-:-:S02]  /*0200*/  UMOV UR8, 0x6000 ;  /* 0x0000600000087882 */ /* 0x000fc40000000000 */
[----:B------:R-:W-:Y:S01]  /*0210*/  UMOV UR5, URZ ;  /* 0x0000003f00057c82 */ /* 0x000fe20008000000 */
[----:B------:R-:W-:Y:S02]  /*0220*/  SHF.R.S32.HI R2, RZ, 0x5, R4 ;  /* 0x00000005ff027819 */ /* 0x000fe40000011404 */
[----:B------:R-:W-:Y:S02]  /*0230*/  LOP3.LUT R4, R4, 0xffffffe0, RZ, 0xc0, !PT ;  /* 0xffffffe004047812 */ /* 0x000fe400078ec0ff */
[----:B------:R-:W-:Y:S02]  /*0240*/  SHF.L.U32 R0, R2, 0x3, RZ ;  /* 0x0000000302007819 */ /* 0x000fe400000006ff */
[----:B------:R-:W-:Y:S02]  /*0250*/  IADD3 R4, -R4, R9, RZ ;  /* 0x0000000904047210 */ /* 0x000fe40007ffe1ff */
[----:B------:R-:W-:-:S04]  /*0260*/  LEA.HI.SX32 R3, R3, -R0, 0x1a ;  /* 0x8000000003037211 */ /* 0x000fc800078fd2ff */
[----:B------:R-:W-:-:S04]  /*0270*/  IMNMX R5, R3, 0x8, PT ;  /* 0x0000000803057817 */ /* 0x000fc80003800200 */
[----:B------:R-:W-:-:S04]  /*0280*/  IABS R11, R5 ;  /* 0x00000005000b7213 */ /* 0x000fc80000000000 */
[----:B------:R-:W1:Y:S08]  /*0290*/  I2F.RP R6, R11 ;  /* 0x0000000b00067306 */ /* 0x000e700000209400 */
[----:B-1----:R-:W1:Y:S02]  /*02a0*/  MUFU.RCP R6, R6 ;  /* 0x0000000600067308 */ /* 0x002e640000001000 */
[----:B-1----:R-:W-:-:S02]  /*02b0*/  IADD3 R2, R6, 0xffffffe, RZ ;  /* 0x0ffffffe06027810 */ /* 0x002fc40007ffe0ff */
[----:B------:R-:W-:-:S04]  /*02c0*/  IABS R6, R9 ;  /* 0x0000000900067213 */ /* 0x000fc80000000000 */
[----:B------:R1:W3:Y:S02]  /*02d0*/  F2I.FTZ.U32.TRUNC.NTZ R3, R2 ;  /* 0x0000000200037305 */ /* 0x0002e4000021f000 */
[----:B-1----:R-:W-:Y:S02]  /*02e0*/  MOV R2, RZ ;  /* 0x000000ff00027202 */ /* 0x002fe40000000f00 */
[----:B---3--:R-:W-:-:S05]  /*02f0*/  IADD3 R8, RZ, -R3, RZ ;  /* 0x80000003ff087210 */ /* 0x008fca0007ffe0ff */
[----:B------:R-:W-:Y:S01]  /*0300*/  IMAD R7, R8, R11, RZ ;  /* 0x0000000b08077224 */ /* 0x000fe200078e02ff */
[----:B------:R-:W-:-:S03]  /*0310*/  IABS R8, R5 ;  /* 0x0000000500087213 */ /* 0x000fc60000000000 */
[----:B------:R-:W-:Y:S01]  /*0320*/  IMAD.HI.U32 R3, R3, R7, R2 ;  /* 0x0000000703037227 */ /* 0x000fe200078e0002 */
[----:B------:R-:W-:Y:S01]  /*0330*/  IADD3 R13, RZ, -R8, RZ ;  /* 0x80000008ff0d7210 */ /* 0x000fe20007ffe0ff */
[----:B------:R-:W1:Y:S01]  /*0340*/  I2F.RP R7, R12 ;  /* 0x0000000c00077306 */ /* 0x000e620000209400 */
[----:B------:R-:W-:Y:S02]  /*0350*/  IABS R8, R4 ;  /* 0x0000000400087213 */ /* 0x000fe40000000000 */
[----:B------:R-:W-:Y:S01]  /*0360*/  LOP3.LUT R4, R4, R5, RZ, 0x3c, !PT ;  /* 0x0000000504047212 */ /* 0x000fe200078e3cff */
[----:B------:R-:W-:-:S03]  /*0370*/  IMAD.HI.U32 R2, R3, R6, RZ ;  /* 0x0000000603027227 */ /* 0x000fc600078e00ff */
[----:B------:R-:W-:Y:S01]  /*0380*/  ISETP.GE.AND P3, PT, R4, RZ, PT ;  /* 0x000000ff0400720c */ /* 0x000fe20003f66270 */
[----:B------:R-:W-:Y:S02]  /*0390*/  IMAD R2, R2, R13, R6 ;  /* 0x0000000d02027224 */ /* 0x000fe400078e0206 */
[----:B------:R-:W-:-:S03]  /*03a0*/  IMAD.HI.U32 R6, R3, R8, RZ ;  /* 0x0000000803067227 */ /* 0x000fc600078e00ff */
[C---:B------:R-:W-:Y:S01]  /*03b0*/  ISETP.GT.U32.AND P0, PT, R11.reuse, R2, PT ;  /* 0x000000020b00720c */ /* 0x040fe20003f04070 */
[----:B------:R-:W-:Y:S01]  /*03c0*/  IMAD R8, R6, R13, R8 ;  /* 0x0000000d06087224 */ /* 0x000fe200078e0208 */
[----:B-1----:R-:W1:Y:S04]  /*03d0*/  MUFU.RCP R7, R7 ;  /* 0x0000000700077308 */ /* 0x002e680000001000 */
[----:B------:R-:W-:-:S07]  /*03e0*/  ISETP.GT.U32.AND P2, PT, R11, R8, PT ;  /* 0x000000080b00720c */ /* 0x000fce0003f44070 */
[----:B------:R-:W-:-:S04]  /*03f0*/  @!P0 IADD3 R2, R2, -R11, RZ ;  /* 0x8000000b02028210 */ /* 0x000fc80007ffe0ff */
[----:B------:R-:W-:Y:S02]  /*0400*/  ISETP.GT.U32.AND P0, PT, R11, R2, PT ;  /* 0x000000020b00720c */ /* 0x000fe40003f04070 */
[----:B-1----:R-:W-:Y:S02]  /*0410*/  IADD3 R10, R7, 0xffffffe, RZ ;  /* 0x0ffffffe070a7810 */ /* 0x002fe40007ffe0ff */
[----:B------:R-:W-:Y:S02]  /*0420*/  LOP3.LUT R7, RZ, R5, RZ, 0x33, !PT ;  /* 0x00000005ff077212 */ /* 0x000fe400078e33ff */
[----:B------:R-:W1:Y:S01]  /*0430*/  F2I.FTZ.U32.TRUNC.NTZ R3, R10 ;  /* 0x0000000a00037305 */ /* 0x000e62000021f000 */
[----:B------:R-:W-:Y:S02]  /*0440*/  @!P2 IADD3 R8, R8, -R11, RZ ;  /* 0x8000000b0808a210 */ /* 0x000fe40007ffe0ff */
[----:B------:R-:W-:-:S04]  /*0450*/  @!P2 IADD3 R6, R6, 0x1, RZ ;  /* 0x000000010606a810 */ /* 0x000fc80007ffe0ff */
[-C--:B------:R-:W-:Y:S02]  /*0460*/  @!P0 IADD3 R2, R2, -R11.reuse, RZ ;  /* 0x8000000b02028210 */ /* 0x080fe40007ffe0ff */
[----:B------:R-:W-:Y:S02]  /*0470*/  ISETP.NE.AND P0, PT, R5, RZ, PT ;  /* 0x000000ff0500720c */ /* 0x000fe40003f05270 */
[----:B------:R-:W-:Y:S02]  /*0480*/  @!P1 IADD3 R2, -R2, RZ, RZ ;  /* 0x000000ff02029210 */ /* 0x000fe40007ffe1ff */
[----:B------:R-:W-:Y:S02]  /*0490*/  ISETP.GE.U32.AND P1, PT, R8, R11, PT ;  /* 0x0000000b0800720c */ /* 0x000fe40003f26070 */
[----:B------:R-:W-:Y:S02]  /*04a0*/  SEL R9, R7, R2, !P0 ;  /* 0x0000000207097207 */ /* 0x000fe40004000000 */
[----:B--2---:R-:W-:-:S02]  /*04b0*/  SHF.R.U32.HI R2, RZ, 0x3, R77 ;  /* 0x00000003ff027819 */ /* 0x004fc4000001164d */
[----:B------:R-:W-:Y:S02]  /*04c0*/  IADD3 R0, R0, R9, RZ ;  /* 0x0000000900007210 */ /* 0x000fe40007ffe0ff */
[----:B------:R-:W-:Y:S02]  /*04d0*/  SGXT.U32 R9, R2, 0x5 ;  /* 0x000000050209781a */ /* 0x000fe40000000000 */
[----:B------:R-:W-:Y:S02]  /*04e0*/  SHF.L.U32 R0, R0, 0x6, RZ ;  /* 0x0000000600007819 */ /* 0x000fe400000006ff */
[----:B-1----:R-:W-:Y:S02]  /*04f0*/  IADD3 R13, RZ, -R3, RZ ;  /* 0x80000003ff0d7210 */ /* 0x002fe40007ffe0ff */
[----:B------:R-:W-:Y:S02]  /*0500*/  LOP3.LUT R10, R0, R9, RZ, 0xfc, !PT ;  /* 0x00000009000a7212 */ /* 0x000fe400078efcff */
[----:B------:R-:W-:Y:S01]  /*0510*/  MOV R2, RZ ;  /* 0x000000ff00027202 */ /* 0x000fe20000000f00 */
[----:B------:R-:W-:Y:S01]  /*0520*/  IMAD R5, R13, R12, RZ ;  /* 0x0000000c0d057224 */ /* 0x000fe200078e02ff */
[----:B------:R-:W-:-:S02]  /*0530*/  IABS R8, R10 ;  /* 0x0000000a00087213 */ /* 0x000fc40000000000 */
[----:B------:R-:W-:Y:S01]  /*0540*/  LOP3.LUT R14, R0, 0x20, R9, 0xfe, !PT ;  /* 0x00000020000e7812 */ /* 0x000fe200078efe09 */
[----:B------:R-:W-:Y:S01]  /*0550*/  IMAD.HI.U32 R2, R3, R5, R2 ;  /* 0x0000000503027227 */ /* 0x000fe200078e0002 */
[----:B------:R-:W-:Y:S02]  /*0560*/  MOV R5, R8 ;  /* 0x0000000800057202 */ /* 0x000fe40000000f00 */
[----:B------:R-:W-:Y:S02]  /*0570*/  IABS R11, R14 ;  /* 0x0000000e000b7213 */ /* 0x000fe40000000000 */
[----:B------:R-:W-:Y:S01]  /*0580*/  @P1 IADD3 R6, R6, 0x1, RZ ;  /* 0x0000000106061810 */ /* 0x000fe20007ffe0ff */
[----:B------:R-:W-:-:S03]  /*0590*/  IMAD.HI.U32 R3, R2, R5, RZ ;  /* 0x0000000502037227 */ /* 0x000fc600078e00ff */
[----:B------:R-:W-:Y:S01]  /*05a0*/  @!P3 IADD3 R6, -R6, RZ, RZ ;  /* 0x000000ff0606b210 */ /* 0x000fe20007ffe1ff */
[----:B------:R-:W-:Y:S01]  /*05b0*/  IMAD.HI.U32 R2, R2, R11, RZ ;  /* 0x0000000b02027227 */ /* 0x000fe200078e00ff */
[----:B------:R-:W-:Y:S02]  /*05c0*/  IADD3 R3, -R3, RZ, RZ ;  /* 0x000000ff03037210 */ /* 0x000fe40007ffe1ff */
[----:B------:R-:W-:Y:S02]  /*05d0*/  ISETP.GE.AND P3, PT, R14, RZ, PT ;  /* 0x000000ff0e00720c */ /* 0x000fe40003f66270 */
[----:B------:R-:W-:Y:S01]  /*05e0*/  IADD3 R2, -R2, RZ, RZ ;  /* 0x000000ff02027210 */ /* 0x000fe20007ffe1ff */
[C---:B------:R-:W-:Y:S01]  /*05f0*/  IMAD R4, R12.reuse, R3, R5 ;  /* 0x000000030c047224 */ /* 0x040fe200078e0205 */
[----:B------:R-:W-:Y:S02]  /*0600*/  SHF.R.U32.HI R3, RZ, 0x5, R77 ;  /* 0x00000005ff037819 */ /* 0x000fe4000001164d */
[----:B------:R-:W-:Y:S01]  /*0610*/  SHF.L.U32 R77, R77, 0x2, RZ ;  /* 0x000000024d4d7819 */ /* 0x000fe200000006ff */
[C---:B------:R-:W-:Y:S01]  /*0620*/  IMAD R5, R12.reuse, R2, R11 ;  /* 0x000000020c057224 */ /* 0x040fe200078e020b */
[----:B------:R-:W-:-:S02]  /*0630*/  ISETP.GT.U32.AND P1, PT, R12, R4, PT ;  /* 0x000000040c00720c */ /* 0x000fc40003f24070 */
[----:B------:R-:W-:Y:S02]  /*0640*/  SEL R2, R7, R6, !P0 ;  /* 0x0000000607027207 */ /* 0x000fe40004000000 */
[----:B------:R-:W-:Y:S02]  /*0650*/  ISETP.GT.U32.AND P2, PT, R12, R5, PT ;  /* 0x000000050c00720c */ /* 0x000fe40003f44070 */
[----:B------:R-:W-:Y:S02]  /*0660*/  SGXT.U32 R3, R3, 0x3 ;  /* 0x000000030303781a */ /* 0x000fe40000000000 */
[----:B------:R-:W-:Y:S02]  /*0670*/  SHF.R.S32.HI R6, RZ, 0x18, R2 ;  /* 0x00000018ff067819 */ /* 0x000fe40000011402 */
[----:B------:R-:W-:Y:S02]  /*0680*/  SHF.L.U32 R2, R2, 0x7, RZ ;  /* 0x0000000702027819 */ /* 0x000fe400000006ff */
[----:B------:R-:W-:-:S02]  /*0690*/  LOP3.LUT R3, R0, R3, RZ, 0xfc, !PT ;  /* 0x0000000300037212 */ /* 0x000fc400078efcff */
[-C--:B------:R-:W-:Y:S02]  /*06a0*/  @!P1 IADD3 R4, R4, -R12.reuse, RZ ;  /* 0x8000000c04049210 */ /* 0x080fe40007ffe0ff */
[----:B------:R-:W-:Y:S02]  /*06b0*/  SGXT R0, R6, 0x1 ;  /* 0x000000010600781a */ /* 0x000fe40000000200 */
[----:B------:R-:W-:Y:S02]  /*06c0*/  @!P2 IADD3 R5, R5, -R12, RZ ;  /* 0x8000000c0505a210 */ /* 0x000fe40007ffe0ff */
[----:B------:R-:W-:Y:S02]  /*06d0*/  LOP3.LUT R11, R2, R9, RZ, 0xfc, !PT ;  /* 0x00000009020b7212 */ /* 0x000fe400078efcff */
[C---:B------:R-:W-:Y:S02]  /*06e0*/  ISETP.GT.U32.AND P2, PT, R12.reuse, R5, PT ;  /* 0x000000050c00720c */ /* 0x040fe40003f44070 */
[----:B------:R-:W-:-:S02]  /*06f0*/  ISETP.GT.U32.AND P0, PT, R12, R4, PT ;  /* 0x000000040c00720c */ /* 0x000fc40003f04070 */
[----:B------:R-:W-:Y:S02]  /*0700*/  LEA.HI R6, R0, R11, RZ, 0x9 ;  /* 0x0000000b00067211 */ /* 0x000fe400078f48ff */
[----:B------:R-:W-:Y:S02]  /*0710*/  ISETP.GE.AND P1, PT, R10, RZ, PT ;  /* 0x000000ff0a00720c */ /* 0x000fe40003f26270 */
[----:B------:R-:W-:Y:S02]  /*0720*/  LOP3.LUT R6, R6, 0xfffffe00, RZ, 0xc0, !PT ;  /* 0xfffffe0006067812 */ /* 0x000fe400078ec0ff */
[C-C-:B------:R-:W-:Y:S02]  /*0730*/  LOP3.LUT R13, R2.reuse, 0x20, R9.reuse, 0xfe, !PT ;  /* 0x00000020020d7812 */ /* 0x140fe400078efe09 */
[C-C-:B------:R-:W-:Y:S02]  /*0740*/  LOP3.LUT R15, R2.reuse, 0x40, R9.reuse, 0xfe, !PT ;  /* 0x00000040020f7812 */ /* 0x140fe400078efe09 */
[----:B------:R-:W-:-:S02]  /*0750*/  LOP3.LUT R17, R2, 0x60, R9, 0xfe, !PT ;  /* 0x0000006002117812 */ /* 0x000fc400078efe09 */
[----:B------:R-:W-:Y:S02]  /*0760*/  @!P2 IADD3 R5, R5, -R12, RZ ;  /* 0x8000000c0505a210 */ /* 0x000fe40007ffe0ff */
[----:B------:R-:W-:Y:S02]  /*0770*/  IADD3 R11, R11, -R6, RZ ;  /* 0x800000060b0b7210 */ /* 0x000fe40007ffe0ff */
[C---:B------:R-:W-:Y:S02]  /*0780*/  LEA.HI R7, R0.reuse, R13, RZ, 0x9 ;  /* 0x0000000d00077211 */ /* 0x040fe400078f48ff */
[----:B------:R-:W-:Y:S02]  /*0790*/  LEA.HI R8, R0, R15, RZ, 0x9 ;  /* 0x0000000f00087211 */ /* 0x000fe400078f48ff */
[----:B------:R-:W-:Y:S02]  /*07a0*/  @!P0 IADD3 R4, R4, -R12, RZ ;  /* 0x8000000c04048210 */ /* 0x000fe40007ffe0ff */
[----:B------:R-:W-:-:S02]  /*07b0*/  LEA.HI R6, R0, R17, RZ, 0x9 ;  /* 0x0000001100067211 */ /* 0x000fc400078f48ff */
[----:B------:R-:W-:Y:S02]  /*07c0*/  MOV R0, R5 ;  /* 0x0000000500007202 */ /* 0x000fe40000000f00 */
[----:B------:R-:W-:Y:S02]  /*07d0*/  LOP3.LUT R7, R7, 0xfffffe00, RZ, 0xc0, !PT ;  /* 0xfffffe0007077812 */ /* 0x000fe400078ec0ff */
[----:B------:R-:W-:Y:S02]  /*07e0*/  ISETP.NE.AND P0, PT, RZ, c[0x0][0x178], PT ;  /* 0x00005e00ff007a0c */ /* 0x000fe40003f05270 */
[----:B------:R-:W-:Y:S02]  /*07f0*/  LOP3.LUT R5, RZ, c[0x0][0x178], RZ, 0x33, !PT ;  /* 0x00005e00ff057a12 */ /* 0x000fe400078e33ff */
[----:B------:R-:W-:Y:S02]  /*0800*/  @!P1 IADD3 R4, -R4, RZ, RZ ;  /* 0x000000ff04049210 */ /* 0x000fe40007ffe1ff */
[----:B------:R-:W-:-:S02]  /*0810*/  @!P3 IADD3 R0, -R0, RZ, RZ ;  /* 0x000000ff0000b210 */ /* 0x000fc40007ffe1ff */
[----:B------:R-:W-:Y:S02]  /*0820*/  LOP3.LUT R8, R8, 0xfffffe00, RZ, 0xc0, !PT ;  /* 0xfffffe0008087812 */ /* 0x000fe400078ec0ff */
[----:B------:R-:W-:Y:S02]  /*0830*/  IADD3 R13, R13, -R7, RZ ;  /* 0x800000070d0d7210 */ /* 0x000fe40007ffe0ff */
[----:B------:R-:W-:Y:S02]  /*0840*/  LOP3.LUT R6, R6, 0xfffffe00, RZ, 0xc0, !PT ;  /* 0xfffffe0006067812 */ /* 0x000fe400078ec0ff */
[----:B------:R-:W-:Y:S02]  /*0850*/  SEL R19, R5, R4, !P0 ;  /* 0x0000000405137207 */ /* 0x000fe40004000000 */
[----:B------:R-:W-:Y:S02]  /*0860*/  LOP3.LUT R40, R77, 0x1c, RZ, 0xc0, !PT ;  /* 0x0000001c4d287812 */ /* 0x000fe400078ec0ff */
[----:B------:R-:W-:-:S02]  /*0870*/  SEL R7, R5, R0, !P0 ;  /* 0x0000000005077207 */ /* 0x000fc40004000000 */
[----:B------:R-:W-:Y:S01]  /*0880*/  LOP3.LUT R0, R9, 0x20, RZ, 0xfc, !PT ;  /* 0x0000002009007812 */ /* 0x000fe200078efcff */
[--C-:B------:R-:W-:Y:S01]  /*0890*/  IMAD R14, R19, 0x750, R40.reuse ;  /* 0x00000750130e7824 */ /* 0x100fe200078e0228 */
[----:B------:R-:W-:Y:S01]  /*08a0*/  IADD3 R15, R15, -R8, RZ ;  /* 0x800000080f0f7210 */ /* 0x000fe20007ffe0ff */
[--C-:B------:R-:W-:Y:S01]  /*08b0*/  IMAD R7, R7, 0x750, R40.reuse ;  /* 0x0000075007077824 */ /* 0x100fe200078e0228 */
[----:B------:R-:W-:Y:S01]  /*08c0*/  IADD3 R17, R17, -R6, RZ ;  /* 0x8000000611117210 */ /* 0x000fe20007ffe0ff */
[--C-:B------:R-:W-:Y:S01]  /*08d0*/  IMAD R11, R11, 0x750, R40.reuse ;  /* 0x000007500b0b7824 */ /* 0x100fe200078e0228 */
[-C--:B------:R-:W-:Y:S01]  /*08e0*/  LEA R83, R9, R40.reuse, 0x5 ;  /* 0x0000002809537211 */ /* 0x080fe200078e28ff */
[--C-:B------:R-:W-:Y:S01]  /*08f0*/  IMAD R22, R15, 0x750, R40.reuse ;  /* 0x000007500f167824 */ /* 0x100fe200078e0228 */
[----:B------:R-:W-:Y:S01]  /*0900*/  LOP3.LUT R4, R9, 0x40, RZ, 0xfc, !PT ;  /* 0x0000004009047812 */ /* 0x000fe200078efcff */
[--C-:B------:R-:W-:Y:S01]  /*0910*/  IMAD R13, R13, 0x750, R40.reuse ;  /* 0x000007500d0d7824 */ /* 0x100fe200078e0228 */
[----:B------:R-:W-:Y:S01]  /*0920*/  LEA R0, R0, R40, 0x5 ;  /* 0x0000002800007211 */ /* 0x000fe200078e28ff */
[----:B------:R-:W-:Y:S01]  /*0930*/  IMAD R24, R17, 0x750, R40 ;  /* 0x0000075011187824 */ /* 0x000fe200078e0228 */
[----:B------:R-:W-:Y:S01]  /*0940*/  LOP3.LUT R5, R9, 0x60, RZ, 0xfc, !PT ;  /* 0x0000006009057812 */ /* 0x000fe200078efcff */
[----:B------:R-:W-:Y:S01]  /*0950*/  IMAD.WIDE R14, R14, R25, c[0x0][0x160] ;  /* 0x000058000e0e7625 */ /* 0x000fe200078e0219 */
[----:B------:R-:W-:-:S02]  /*0960*/  SHF.L.U32 R83, R83, 0x2, RZ ;  /* 0x0000000253537819 */ /* 0x000fc400000006ff */
[-C--:B------:R-:W-:Y:S01]  /*0970*/  LEA R4, R4, R40.reuse, 0x5 ;  /* 0x0000002804047211 */ /* 0x080fe200078e28ff */
[-C--:B------:R-:W-:Y:S01]  /*0980*/  IMAD.WIDE R16, R7, R25.reuse, c[0x0][0x160] ;  /* 0x0000580007107625 */ /* 0x080fe200078e0219 */
[----:B------:R-:W-:Y:S01]  /*0990*/  SHF.L.U32 R81, R0, 0x2, RZ ;  /* 0x0000000200517819 */ /* 0x000fe200000006ff */
[----:B------:R1:W-:Y:S01]  /*09a0*/  LDGSTS.E.BYPASS.128 [R83], [R14.64] ;  /* 0x000000000e537fae */ /* 0x0003e2000b901c4a */
[----:B------:R-:W-:Y:S01]  /*09b0*/  LEA R5, R5, R40, 0x5 ;  /* 0x0000002805057211 */ /* 0x000fe200078e28ff */
[-C--:B------:R-:W-:Y:S01]  /*09c0*/  IMAD.WIDE R18, R11, R25.reuse, c[0x0][0x168] ;  /* 0x00005a000b127625 */ /* 0x080fe200078e0219 */
[----:B------:R-:W-:Y:S01]  /*09d0*/  SHF.L.U32 R80, R4, 0x2, RZ ;  /* 0x0000000204507819 */ /* 0x000fe200000006ff */
[----:B------:R2:W-:Y:S01]  /*09e0*/  LDGSTS.E.BYPASS.128 [R81], [R16.64] ;  /* 0x0000000010517fae */ /* 0x0005e2000b901c4a */
[----:B------:R-:W-:Y:S01]  /*09f0*/  SHF.L.U32 R79, R5, 0x2, RZ ;  /* 0x00000002054f7819 */ /* 0x000fe200000006ff */
[-C--:B------:R-:W-:Y:S01]  /*0a00*/  IMAD.WIDE R20, R13, R25.reuse, c[0x0][0x168] ;  /* 0x00005a000d147625 */ /* 0x080fe200078e0219 */
[----:B------:R-:W-:Y:S01]  /*0a10*/  IADD3 R4, P1, R14, 0x180, RZ ;  /* 0x000001800e047810 */ /* 0x000fe20007f3e0ff */
[----:B------:R-:W0:Y:S01]  /*0a20*/  LDGDEPBAR ;  /* 0x00000000000079af */ /* 0x000e220000000000 */
[----:B------:R-:W-:Y:S01]  /*0a30*/  IADD3 R5, P0, R16, 0x180, RZ ;  /* 0x0000018010057810 */ /* 0x000fe20007f1e0ff */
[----:B------:R-:W-:Y:S01]  /*0a40*/  IMAD.WIDE R22, R22, R25, c[0x0][0x168] ;  /* 0x00005a0016167625 */ /* 0x000fe200078e0219 */
[----:B------:R-:W-:Y:S01]  /*0a50*/  IADD3.X R6, RZ, R15, RZ, P1, !PT ;  /* 0x0000000fff067210 */ /* 0x000fe20000ffe4ff */
[----:B------:R2:W-:Y:S01]  /*0a60*/  LDGSTS.E.BYPASS.128 [R83+0x6000], [R18.64] ;  /* 0x0600000012537fae */ /* 0x0005e2000b901c4a */
[----:B------:R-:W-:Y:S01]  /*0a70*/  IADD3.X R8, RZ, R17, RZ, P0, !PT ;  /* 0x00000011ff087210 */ /* 0x000fe200007fe4ff */
[----:B------:R-:W-:Y:S01]  /*0a80*/  IMAD.WIDE R24, R24, R25, c[0x0][0x168] ;  /* 0x00005a0018187625 */ /* 0x000fe200078e0219 */
[----:B------:R-:W-:Y:S01]  /*0a90*/  IADD3 R7, P1, R18, 0x180, RZ ;  /* 0x0000018012077810 */ /* 0x000fe20007f3e0ff */
[----:B------:R3:W-:Y:S01]  /*0aa0*/  LDGSTS.E.BYPASS.128 [R81+0x6000], [R20.64] ;  /* 0x0600000014517fae */ /* 0x0007e2000b901c4a */
[----:B------:R-:W-:-:S02]  /*0ab0*/  IADD3 R9, P0, R20, 0x180, RZ ;  /* 0x0000018014097810 */ /* 0x000fc40007f1e0ff */
[----:B------:R-:W-:Y:S01]  /*0ac0*/  IADD3.X R10, RZ, R19, RZ, P1, !PT ;  /* 0x00000013ff0a7210 */ /* 0x000fe20000ffe4ff */
[----:B------:R4:W-:Y:S01]  /*0ad0*/  LDGSTS.E.BYPASS.128 [R80+0x6000], [R22.64] ;  /* 0x0600000016507fae */ /* 0x0009e2000b901c4a */
[----:B------:R-:W-:Y:S02]  /*0ae0*/  IADD3.X R12, RZ, R21, RZ, P0, !PT ;  /* 0x00000015ff0c7210 */ /* 0x000fe400007fe4ff */
[----:B------:R-:W-:Y:S01]  /*0af0*/  IADD3 R11, P1, R22, 0x180, RZ ;  /* 0x00000180160b7810 */ /* 0x000fe20007f3e0ff */
[----:B------:R1:W-:Y:S01]  /*0b00*/  LDGSTS.E.BYPASS.128 [R79+0x6000], [R24.64] ;  /* 0x06000000184f7fae */ /* 0x0003e2000b901c4a */
[----:B------:R-:W-:Y:S02]  /*0b10*/  IADD3 R13, P0, R24, 0x180, RZ ;  /* 0x00000180180d7810 */ /* 0x000fe40007f1e0ff */
[----:B------:R-:W-:Y:S01]  /*0b20*/  IADD3 R76, -R40, 0x6f0, RZ ;  /* 0x000006f0284c7810 */ /* 0x000fe20007ffe1ff */
[----:B------:R-:W0:Y:S01]  /*0b30*/  LDGDEPBAR ;  /* 0x00000000000079af */ /* 0x000e220000000000 */
[----:B------:R-:W-:-:S02]  /*0b40*/  LOP3.LUT R78, R77, 0xf80, RZ, 0xc0, !PT ;  /* 0x00000f804d4e7812 */ /* 0x000fc400078ec0ff */
[----:B------:R-:W-:Y:S01]  /*0b50*/  MOV R0, 0x2 ;  /* 0x0000000200007802 */ /* 0x000fe20000000f00 */
[----:B------:R-:W-:Y:S06]  /*0b60*/  BAR.SYNC 0x0 ;  /* 0x0000000000007b1d */ /* 0x000fec0000000000 */
[----:B------:R-:W-:Y:S01]  /*0b70*/  @!PT LDS RZ, [RZ] ;  /* 0x00000000fffff984 */ /* 0x000fe20000000800 */
[----:B------:R-:W-:Y:S01]  /*0b80*/  @!PT LDS RZ, [RZ] ;  /* 0x00000000fffff984 */ /* 0x000fe20000000800 */
[----:B------:R-:W-:Y:S01]  /*0b90*/  @!PT LDS RZ, [RZ] ;  /* 0x00000000fffff984 */ /* 0x000fe20000000800 */
[----:B------:R1:W-:Y:S01]  /*0ba0*/  LDGSTS.E.BYPASS.128 [R83+0x2000], [R14.64+0x80] ;  /* 0x020000800e537fae */ /* 0x0003e2000b901c4a */
[----:B------:R-:W-:Y:S02]  /*0bb0*/  LOP3.LUT R77, R77, 0x7c, RZ, 0xc0, !PT ;  /* 0x0000007c4d4d7812 */ /* 0x000fe400078ec0ff */
[----:B------:R-:W-:Y:S01]  /*0bc0*/  IMNMX.U32 R76, R76, 0x6f0, PT ;  /* 0x000006f04c4c7817 */ /* 0x000fe20003800000 */
[----:B------:R2:W-:Y:S04]  /*0bd0*/  LDGSTS.E.BYPASS.128 [R81+0x2000], [R16.64+0x80] ;  /* 0x0200008010517fae */ /* 0x0005e8000b901c4a */
[----:B------:R-:W0:Y:S04]  /*0be0*/  LDGDEPBAR ;  /* 0x00000000000079af */ /* 0x000e280000000000 */
[----:B------:R2:W-:Y:S04]  /*0bf0*/  LDGSTS.E.BYPASS.128 [R83+0xa000], [R18.64+0x80] ;  /* 0x0a00008012537fae */ /* 0x0005e8000b901c4a */
[----:B------:R3:W-:Y:S04]  /*0c00*/  LDGSTS.E.BYPASS.128 [R81+0xa000], [R20.64+0x80] ;  /* 0x0a00008014517fae */ /* 0x0007e8000b901c4a */
[----:B------:R4:W-:Y:S04]  /*0c10*/  LDGSTS.E.BYPASS.128 [R80+0xa000], [R22.64+0x80] ;  /* 0x0a00008016507fae */ /* 0x0009e8000b901c4a */
[----:B------:R1:W-:Y:S04]  /*0c20*/  LDGSTS.E.BYPASS.128 [R79+0xa000], [R24.64+0x80] ;  /* 0x0a000080184f7fae */ /* 0x0003e8000b901c4a */
[----:B------:R-:W0:Y:S04]  /*0c30*/  LDGDEPBAR ;  /* 0x00000000000079af */ /* 0x000e280000000000 */
[----:B------:R-:W-:Y:S06]  /*0c40*/  BAR.SYNC 0x0 ;  /* 0x0000000000007b1d */ /* 0x000fec0000000000 */
[----:B------:R-:W-:Y:S01]  /*0c50*/  @!PT LDS RZ, [RZ] ;  /* 0x00000000fffff984 */ /* 0x000fe20000000800 */
[----:B------:R-:W-:Y:S01]  /*0c60*/  @!PT LDS RZ, [RZ] ;  /* 0x00000000fffff984 */ /* 0x000fe20000000800 */
[----:B------:R-:W-:Y:S01]  /*0c70*/  @!PT LDS RZ, [RZ] ;  /* 0x00000000fffff984 */ /* 0x000fe20000000800 */
[----:B------:R1:W-:Y:S04]  /*0c80*/  LDGSTS.E.BYPASS.128 [R83+0x4000], [R14.64+0x100] ;  /* 0x040001000e537fae */ /* 0x0003e8000b901c4a */
[----:B------:R2:W-:Y:S04]  /*0c90*/  LDGSTS.E.BYPASS.128 [R81+0x4000], [R16.64+0x100] ;  /* 0x0400010010517fae */ /* 0x0005e8000b901c4a */
[----:B------:R-:W0:Y:S04]  /*0ca0*/  LDGDEPBAR ;  /* 0x00000000000079af */ /* 0x000e280000000000 */
[----:B------:R2:W-:Y:S01]  /*0cb0*/  LDGSTS.E.BYPASS.128 [R83+0xe000], [R18.64+0x100] ;  /* 0x0e00010012537fae */ /* 0x0005e2000b901c4a */
[----:B-1----:R-:W-:-:S02]  /*0cc0*/  IADD3.X R14, RZ, R23, RZ, P1, !PT ;  /* 0x00000017ff0e7210 */ /* 0x002fc40000ffe4ff */
[----:B------:R-:W-:Y:S01]  /*0cd0*/  IADD3.X R15, RZ, R25, RZ, P0, !PT ;  /* 0x00000019ff0f7210 */ /* 0x000fe200007fe4ff */
[----:B------:R3:W-:Y:S04]  /*0ce0*/  LDGSTS.E.BYPASS.128 [R81+0xe000], [R20.64+0x100] ;  /* 0x0e00010014517fae */ /* 0x0007e8000b901c4a */
[----:B------:R4:W-:Y:S04]  /*0cf0*/  LDGSTS.E.BYPASS.128 [R80+0xe000], [R22.64+0x100] ;  /* 0x0e00010016507fae */ /* 0x0009e8000b901c4a */
[----:B------:R1:W-:Y:S04]  /*0d00*/  LDGSTS.E.BYPASS.128 [R79+0xe000], [R24.64+0x100] ;  /* 0x0e000100184f7fae */ /* 0x0003e8000b901c4a */
[----:B------:R-:W0:Y:S01]  /*0d10*/  LDGDEPBAR ;  /* 0x00000000000079af */ /* 0x000e220000000000 */
[----:B---3--:R-:W-:Y:S01]  /*0d20*/  CS2R R20, SRZ ;  /* 0x0000000000147805 */ /* 0x008fe2000001ff00 */
[----:B----4-:R-:W-:Y:S01]  /*0d30*/  CS2R R22, SRZ ;  /* 0x0000000000167805 */ /* 0x010fe2000001ff00 */
[----:B-1----:R-:W-:Y:S01]  /*0d40*/  CS2R R24, SRZ ;  /* 0x0000000000187805 */ /* 0x002fe2000001ff00 */
[----:B------:R-:W-:-:S04]  /*0d50*/  DEPBAR.LE SB0, 0x4 ;  /* 0x000081000000791a */ /* 0x000fc80000000000 */
[----:B--2---:R-:W-:Y:S06]  /*0d60*/  BAR.SYNC 0x0 ;  /* 0x0000000000007b1d */ /* 0x004fec0000000000 */
.L_x_1:
[----:B------:R-:W-:Y:S01]  /*0d70*/  LEA R84, R77, UR8, 0x7 ;  /* 0x000000084d547c11 */ /* 0x000fe2000f8e38ff */
[----:B------:R-:W-:Y:S01]  /*0d80*/  LDS.128 R16, [R78.X4+UR5] ;  /* 0x000000054e107984 */ /* 0x000fe20008004c00 */
[----:B------:R-:W-:Y:S01]  /*0d90*/  IADD3 R0, R0, 0x1, RZ ;  /* 0x0000000100007810 */ /* 0x000fe20007ffe0ff */
[----:B------:R-:W-:Y:S01]  /*0da0*/  UIADD3 UR4, UR4, 0x1, URZ ;  /* 0x0000000104047890 */ /* 0x000fe2000fffe03f */
[----:B------:R-:W-:Y:S01]  /*0db0*/  IADD3 R82, R82, 0x20, RZ ;  /* 0x0000002052527810 */ /* 0x000fe20007ffe0ff */
[----:B------:R-:W1:Y:S01]  /*0dc0*/  LDS.128 R48, [R84+0x80] ;  /* 0x0000800054307984 */ /* 0x000e620000000c00 */
[C---:B------:R-:W-:Y:S01]  /*0dd0*/  ISETP.GE.AND P1, PT, R0.reuse, 0x3, PT ;  /* 0x000000030000780c */ /* 0x040fe20003f26270 */
[----:B------:R-:W-:Y:S02]  /*0de0*/  UISETP.GE.AND UP0, UPT, UR4, 0x3, UPT ;  /* 0x000000030400788c */ /* 0x000fe4000bf06270 */
[----:B------:R-:W2:Y:S01]  /*0df0*/  LDS.128 R52, [R84+0x100] ;  /* 0x0001000054347984 */ /* 0x000ea20000000c00 */
[----:B------:R-:W-:Y:S01]  /*0e00*/  SEL R0, R0, RZ, !P1 ;  /* 0x000000ff00007207 */ /* 0x000fe20004800000 */
[----:B------:R-:W-:-:S02]  /*0e10*/  USEL UR4, UR4, URZ, !UP0 ;  /* 0x0000003f04047287 */ /* 0x000fc4000c000000 */
[----:B------:R-:W3:Y:S02]  /*0e20*/  LDS.128 R40, [R84] ;  /* 0x0000000054287984 */ /* 0x000ee40000000c00 */
[----:B------:R-:W-:Y:S02]  /*0e30*/  ULEA UR8, UR4, 0x6000, 0xe ;  /* 0x0000600004087891 */ /* 0x000fe4000f8e703f */
[----:B------:R-:W4:Y:S04]  /*0e40*/  LDS.128 R64, [R84+0x180] ;  /* 0x0001800054407984 */ /* 0x000f280000000c00 */
[----:B------:R-:W4:Y:S04]  /*0e50*/  LDS.128 R68, [R78.X4+UR5+0x80] ;  /* 0x000080054e447984 */ /* 0x000f280008004c00 */
[----:B------:R-:W4:Y:S01]  /*0e60*/  LDS.128 R56, [R78.X4+UR5+0x100] ;  /* 0x000100054e387984 */ /* 0x000f220008004c00 */
[C---:B-1----:R-:W-:Y:S01]  /*0e70*/  FFMA R86, R16.reuse, R48, R73 ;  /* 0x0000003010567223 */ /* 0x042fe20000000049 */
[----:B--2---:R-:W-:-:S03]  /*0e80*/  FFMA R74, R16, R52, R74 ;  /* 0x00000034104a7223 */ /* 0x004fc6000000004a */
[C---:B------:R-:W-:Y:S01]  /*0e90*/  FFMA R87, R17.reuse, R49, R86 ;  /* 0x0000003111577223 */ /* 0x040fe20000000056 */
[----:B---3--:R-:W-:Y:S01]  /*0ea0*/  FFMA R72, R16, R40, R72 ;  /* 0x0000002810487223 */ /* 0x008fe20000000048 */
[C---:B------:R-:W-:Y:S02]  /*0eb0*/  FFMA R85, R17.reuse, R53, R74 ;  /* 0x0000003511557223 */ /* 0x040fe4000000004a */
[----:B------:R-:W-:Y:S01]  /*0ec0*/  FFMA R86, R18, R50, R87 ;  /* 0x0000003212567223 */ /* 0x000fe20000000057 */
[----:B----4-:R-:W-:Y:S01]  /*0ed0*/  FFMA R16, R16, R64, R75 ;  /* 0x0000004010107223 */ /* 0x010fe2000000004b */
[C---:B------:R-:W-:Y:S01]  /*0ee0*/  FFMA R89, R17.reuse, R41, R72 ;  /* 0x0000002911597223 */ /* 0x040fe20000000048 */
[C---:B------:R-:W-:Y:S01]  /*0ef0*/  FFMA R88, R18.reuse, R54, R85 ;  /* 0x0000003612587223 */ /* 0x040fe20000000055 */
[----:B------:R-:W1:Y:S01]  /*0f00*/  LDS.128 R72, [R78.X4+UR5+0x180] ;  /* 0x000180054e487984 */ /* 0x000e620008004c00 */
[----:B------:R-:W-:Y:S01]  /*0f10*/  FFMA R17, R17, R65, R16 ;  /* 0x0000004111117223 */ /* 0x000fe20000000010 */
[C---:B------:R-:W-:Y:S01]  /*0f20*/  FFMA R16, R18.reuse, R42, R89 ;  /* 0x0000002a12107223 */ /* 0x040fe20000000059 */
[C---:B------:R-:W-:Y:S01]  /*0f30*/  FFMA R87, R19.reuse, R51, R86 ;  /* 0x0000003313577223 */ /* 0x040fe20000000056 */
[C---:B------:R-:W-:Y:S01]  /*0f40*/  FFMA R89, R19.reuse, R55, R88 ;  /* 0x0000003713597223 */ /* 0x040fe20000000058 */
[----:B------:R-:W-:Y:S01]  /*0f50*/  FFMA R18, R18, R66, R17 ;  /* 0x0000004212127223 */ /* 0x000fe20000000011 */
[C---:B------:R-:W-:Y:S01]  /*0f60*/  FFMA R85, R19.reuse, R43, R16 ;  /* 0x0000002b13557223 */ /* 0x040fe20000000010 */
[C---:B------:R-:W-:Y:S01]  /*0f70*/  FFMA R16, R68.reuse, R48, R61 ;  /* 0x0000003044107223 */ /* 0x040fe2000000003d */
[C---:B------:R-:W-:Y:S01]  /*0f80*/  FFMA R62, R68.reuse, R52, R62 ;  /* 0x00000034443e7223 */ /* 0x040fe2000000003e */
[----:B------:R-:W-:Y:S01]  /*0f90*/  FFMA R91, R19, R67, R18 ;  /* 0x00000043135b7223 */ /* 0x000fe20000000012 */
[C---:B------:R-:W-:Y:S01]  /*0fa0*/  FFMA R18, R68.reuse, R64, R63 ;  /* 0x0000004044127223 */ /* 0x040fe2000000003f */
[C---:B------:R-:W-:Y:S01]  /*0fb0*/  FFMA R93, R69.reuse, R49, R16 ;  /* 0x00000031455d7223 */ /* 0x040fe20000000010 */
[-C--:B------:R-:W-:Y:S01]  /*0fc0*/  FFMA R60, R68, R40.reuse, R60 ;  /* 0x00000028443c7223 */ /* 0x080fe2000000003c */
[C---:B------:R-:W-:Y:S01]  /*0fd0*/  FFMA R63, R69.reuse, R53, R62 ;  /* 0x00000035453f7223 */ /* 0x040fe2000000003e */
[C---:B------:R-:W-:Y:S01]  /*0fe0*/  FFMA R61, R69.reuse, R65, R18 ;  /* 0x00000041453d7223 */ /* 0x040fe20000000012 */
[----:B------:R-:W-:Y:S01]  /*0ff0*/  FFMA R36, R56, R40, R36 ;  /* 0x0000002838247223 */ /* 0x000fe20000000024 */
[----:B------:R-:W2:Y:S01]  /*1000*/  LDS.128 R16, [R78.X4+UR5+0x1000] ;  /* 0x001000054e107984 */ /* 0x000ea20008004c00 */
        /* <DEDUP_REMOVED lines=8> */
[C---:B------:R-:W-:Y:S01]  /*1090*/  FFMA R62, R56.reuse, R64, R39 ;  /* 0x00000040383e7223 */ /* 0x040fe20000000027 */
[----:B------:R-:W-:Y:S01]  /*10a0*/  FFMA R38, R56, R48, R37 ;  /* 0x0000003038267223 */ /* 0x000fe20000000025 */
[----:B------:R-:W-:Y:S01]  /*10b0*/  FFMA R97, R71, R67, R68 ;  /* 0x0000004347617223 */ /* 0x000fe20000000044 */
[C---:B------:R-:W-:Y:S01]  /*10c0*/  FFMA R63, R57.reuse, R53, R60 ;  /* 0x00000035393f7223 */ /* 0x040fe2000000003c */
[C---:B------:R-:W-:Y:S01]  /*10d0*/  FFMA R61, R57.reuse, R65, R62 ;  /* 0x00000041393d7223 */ /* 0x040fe2000000003e */
[C---:B------:R-:W-:Y:S01]  /*10e0*/  FFMA R69, R57.reuse, R49, R38 ;  /* 0x0000003139457223 */ /* 0x040fe20000000026 */
[----:B------:R-:W-:Y:S01]  /*10f0*/  FFMA R57, R57, R41, R36 ;  /* 0x0000002939397223 */ /* 0x000fe20000000024 */
[C---:B------:R-:W-:Y:S01]  /*1100*/  FFMA R60, R58.reuse, R54, R63 ;  /* 0x000000363a3c7223 */ /* 0x040fe2000000003f */
[----:B------:R-:W3:Y:S01]  /*1110*/  LDS.128 R36, [R78.X4+UR5+0x1080] ;  /* 0x001080054e247984 */ /* 0x000ee20008004c00 */
[C---:B------:R-:W-:Y:S01]  /*1120*/  FFMA R56, R58.reuse, R50, R69 ;  /* 0x000000323a387223 */ /* 0x040fe20000000045 */
[C---:B------:R-:W-:Y:S01]  /*1130*/  FFMA R62, R58.reuse, R66, R61 ;  /* 0x000000423a3e7223 */ /* 0x040fe2000000003d */
[----:B------:R-:W-:Y:S01]  /*1140*/  FFMA R58, R58, R42, R57 ;  /* 0x0000002a3a3a7223 */ /* 0x000fe20000000039 */
[C---:B------:R-:W-:Y:S01]  /*1150*/  FFMA R105, R59.reuse, R55, R60 ;  /* 0x000000373b697223 */ /* 0x040fe2000000003c */
[C---:B------:R-:W-:Y:S01]  /*1160*/  FFMA R103, R59.reuse, R51, R56 ;  /* 0x000000333b677223 */ /* 0x040fe20000000038 */
[----:B------:R-:W-:Y:S01]  /*1170*/  FFMA R107, R59, R67, R62 ;  /* 0x000000433b6b7223 */ /* 0x000fe2000000003e */
[C---:B-1----:R-:W-:Y:S01]  /*1180*/  FFMA R32, R72.reuse, R40, R32 ;  /* 0x0000002848207223 */ /* 0x042fe20000000020 */
[C---:B------:R-:W-:Y:S01]  /*1190*/  FFMA R56, R72.reuse, R64, R35 ;  /* 0x0000004048387223 */ /* 0x040fe20000000023 */
[C---:B------:R-:W-:Y:S01]  /*11a0*/  FFMA R34, R72.reuse, R52, R34 ;  /* 0x0000003448227223 */ /* 0x040fe20000000022 */
[----:B------:R-:W-:Y:S01]  /*11b0*/  FFMA R72, R72, R48, R33 ;  /* 0x0000003048487223 */ /* 0x000fe20000000021 */
        /* <DEDUP_REMOVED lines=8> */
[----:B------:R-:W1:Y:S01]  /*1240*/  LDS.128 R32, [R78.X4+UR5+0x1100] ;  /* 0x001100054e207984 */ /* 0x000e620008004c00 */
[C---:B------:R-:W-:Y:S01]  /*1250*/  FFMA R119, R75.reuse, R43, R56 ;  /* 0x0000002b4b777223 */ /* 0x040fe20000000038 */
[----:B------:R-:W-:Y:S01]  /*1260*/  FFMA R117, R75, R67, R60 ;  /* 0x000000434b757223 */ /* 0x000fe2000000003c */
[----:B------:R-:W-:Y:S01]  /*1270*/  FFMA R74, R74, R50, R73 ;  /* 0x000000324a4a7223 */ /* 0x000fe20000000049 */
[C---:B--2---:R-:W-:Y:S01]  /*1280*/  FFMA R56, R16.reuse, R64, R27 ;  /* 0x0000004010387223 */ /* 0x044fe2000000001b */
        /* <DEDUP_REMOVED lines=10> */
[----:B------:R-:W2:Y:S01]  /*1330*/  LDS.128 R24, [R78.X4+UR5+0x1180] ;  /* 0x001180054e187984 */ /* 0x000ea20008004c00 */
[----:B------:R-:W-:Y:S01]  /*1340*/  FFMA R18, R18, R50, R17 ;  /* 0x0000003212127223 */ /* 0x000fe20000000011 */
[C---:B------:R-:W-:Y:S01]  /*1350*/  FFMA R123, R19.reuse, R55, R16 ;  /* 0x00000037137b7223 */ /* 0x040fe20000000010 */
[C---:B------:R-:W-:Y:S01]  /*1360*/  FFMA R125, R19.reuse, R67, R56 ;  /* 0x00000043137d7223 */ /* 0x040fe20000000038 */
[C---:B------:R-:W-:Y:S01]  /*1370*/  FFMA R72, R19.reuse, R43, R72 ;  /* 0x0000002b13487223 */ /* 0x040fe20000000048 */
[-C--:B------:R-:W-:Y:S01]  /*1380*/  FFMA R121, R19, R51.reuse, R18 ;  /* 0x0000003313797223 */ /* 0x080fe20000000012 */
[C---:B---3--:R-:W-:Y:S01]  /*1390*/  FFMA R20, R36.reuse, R40, R20 ;  /* 0x0000002824147223 */ /* 0x048fe20000000014 */
        /* <DEDUP_REMOVED lines=11> */
[----:B------:R-:W-:Y:S01]  /*1450*/  LDS.128 R16, [R78.X4+UR5+0x10] ;  /* 0x000010054e107984 */ /* 0x000fe20008004c00 */
[----:B------:R-:W-:Y:S01]  /*1460*/  FFMA R99, R71, R43, R70 ;  /* 0x0000002b47637223 */ /* 0x000fe20000000046 */
[----:B------:R-:W-:Y:S01]  /*1470*/  FFMA R37, R37, R65, R36 ;  /* 0x0000004125257223 */ /* 0x000fe20000000024 */
[C---:B------:R-:W-:Y:S01]  /*1480*/  FFMA R86, R39.reuse, R55, R86 ;  /* 0x0000003727567223 */ /* 0x040fe20000000056 */
[----:B------:R-:W3:Y:S01]  /*1490*/  LDS.128 R20, [R84+0x90] ;  /* 0x0000900054147984 */ /* 0x000ee20000000c00 */
[C---:B------:R-:W-:Y:S01]  /*14a0*/  FFMA R74, R39.reuse, R51, R74 ;  /* 0x00000033274a7223 */ /* 0x040fe2000000004a */
[----:B------:R-:W-:Y:S01]  /*14b0*/  FFMA R88, R38, R66, R37 ;  /* 0x0000004226587223 */ /* 0x000fe20000000025 */
[C---:B-1----:R-:W-:Y:S01]  /*14c0*/  FFMA R38, R32.reuse, R64, R47 ;  /* 0x0000004020267223 */ /* 0x042fe2000000002f */
[----:B------:R-:W1:Y:S01]  /*14d0*/  LDS.128 R56, [R84+0x110] ;  /* 0x0001100054387984 */ /* 0x000e620000000c00 */
[C---:B------:R-:W-:Y:S01]  /*14e0*/  FFMA R36, R32.reuse, R48, R45 ;  /* 0x0000003020247223 */ /* 0x040fe2000000002d */
[C---:B------:R-:W-:Y:S01]  /*14f0*/  FFMA R88, R39.reuse, R67, R88 ;  /* 0x0000004327587223 */ /* 0x040fe20000000058 */
[----:B------:R-:W-:Y:S01]  /*1500*/  FFMA R90, R39, R43, R90 ;  /* 0x0000002b275a7223 */ /* 0x000fe2000000005a */
[----:B------:R-:W4:Y:S01]  /*1510*/  LDS.128 R60, [R84+0x10] ;  /* 0x00001000543c7984 */ /* 0x000f220000000c00 */
[C---:B------:R-:W-:Y:S01]  /*1520*/  FFMA R45, R33.reuse, R65, R38 ;  /* 0x00000041212d7223 */ /* 0x040fe20000000026 */
[----:B------:R-:W-:Y:S01]  /*1530*/  FFMA R73, R33, R49, R36 ;  /* 0x0000003121497223 */ /* 0x000fe20000000024 */
[C---:B------:R-:W-:Y:S01]  /*1540*/  FFMA R46, R32.reuse, R52, R46 ;  /* 0x00000034202e7223 */ /* 0x040fe2000000002e */
[----:B------:R-:W4:Y:S01]  /*1550*/  LDS.128 R68, [R84+0x190] ;  /* 0x0001900054447984 */ /* 0x000f220000000c00 */
[----:B------:R-:W-:-:S02]  /*1560*/  FFMA R32, R32, R40, R44 ;  /* 0x0000002820207223 */ /* 0x000fc4000000002c */
[C---:B------:R-:W-:Y:S01]  /*1570*/  FFMA R47, R33.reuse, R53, R46 ;  /* 0x00000035212f7223 */ /* 0x040fe2000000002e */
[----:B------:R-:W4:Y:S01]  /*1580*/  LDS.128 R36, [R78.X4+UR5+0x90] ;  /* 0x000090054e247984 */ /* 0x000f220008004c00 */
[----:B------:R-:W-:Y:S01]  /*1590*/  FFMA R33, R33, R41, R32 ;  /* 0x0000002921217223 */ /* 0x000fe20000000020 */
[C---:B--2---:R-:W-:Y:S01]  /*15a0*/  FFMA R30, R24.reuse, R52, R30 ;  /* 0x00000034181e7223 */ /* 0x044fe2000000001e */
[C---:B------:R-:W-:Y:S01]  /*15b0*/  FFMA R48, R24.reuse, R48, R29 ;  /* 0x0000003018307223 */ /* 0x040fe2000000001d */
[C---:B------:R-:W-:Y:S01]  /*15c0*/  FFMA R64, R24.reuse, R64, R31 ;  /* 0x0000004018407223 */ /* 0x040fe2000000001f */
[----:B------:R-:W-:Y:S01]  /*15d0*/  FFMA R24, R24, R40, R28 ;  /* 0x0000002818187223 */ /* 0x000fe2000000001c */
[C---:B------:R-:W-:Y:S01]  /*15e0*/  FFMA R53, R25.reuse, R53, R30 ;  /* 0x0000003519357223 */ /* 0x040fe2000000001e */
[C---:B------:R-:W-:Y:S01]  /*15f0*/  FFMA R49, R25.reuse, R49, R48 ;  /* 0x0000003119317223 */ /* 0x040fe20000000030 */
[----:B------:R-:W2:Y:S01]  /*1600*/  LDS.128 R28, [R78.X4+UR5+0x110] ;  /* 0x000110054e1c7984 */ /* 0x000ea20008004c00 */
[C---:B------:R-:W-:Y:S01]  /*1610*/  FFMA R65, R25.reuse, R65, R64 ;  /* 0x0000004119417223 */ /* 0x040fe20000000040 */
[----:B------:R-:W-:Y:S01]  /*1620*/  FFMA R25, R25, R41, R24 ;  /* 0x0000002919197223 */ /* 0x000fe20000000018 */
[C---:B------:R-:W-:Y:S01]  /*1630*/  FFMA R46, R34.reuse, R66, R45 ;  /* 0x00000042222e7223 */ /* 0x040fe2000000002d */
[C---:B------:R-:W-:Y:S01]  /*1640*/  FFMA R44, R34.reuse, R54, R47 ;  /* 0x00000036222c7223 */ /* 0x040fe2000000002f */
[-C--:B------:R-:W-:Y:S01]  /*1650*/  FFMA R32, R34, R50.reuse, R73 ;  /* 0x0000003222207223 */ /* 0x080fe20000000049 */
[C---:B------:R-:W-:Y:S01]  /*1660*/  FFMA R50, R26.reuse, R50, R49 ;  /* 0x000000321a327223 */ /* 0x040fe20000000031 */
[C---:B------:R-:W-:Y:S01]  /*1670*/  FFMA R66, R26.reuse, R66, R65 ;  /* 0x000000421a427223 */ /* 0x040fe20000000041 */
[C---:B------:R-:W-:Y:S01]  /*1680*/  FFMA R54, R26.reuse, R54, R53 ;  /* 0x000000361a367223 */ /* 0x040fe20000000035 */
[-C--:B------:R-:W-:Y:S01]  /*1690*/  FFMA R26, R26, R42.reuse, R25 ;  /* 0x0000002a1a1a7223 */ /* 0x080fe20000000019 */
[----:B------:R-:W-:Y:S01]  /*16a0*/  FFMA R34, R34, R42, R33 ;  /* 0x0000002a22227223 */ /* 0x000fe20000000021 */
[C---:B------:R-:W-:Y:S01]  /*16b0*/  FFMA R73, R35.reuse, R51, R32 ;  /* 0x0000003323497223 */ /* 0x040fe20000000020 */
[----:B------:R-:W-:Y:S01]  /*16c0*/  FFMA R101, R35, R67, R46 ;  /* 0x0000004323657223 */ /* 0x000fe2000000002e */
[----:B------:R-:W-:Y:S01]  /*16d0*/  FFMA R65, R27, R43, R26 ;  /* 0x0000002b1b417223 */ /* 0x000fe2000000001a */
[C---:B------:R-:W-:Y:S01]  /*16e0*/  FFMA R75, R35.reuse, R55, R44 ;  /* 0x00000037234b7223 */ /* 0x040fe2000000002c */
[----:B------:R-:W-:Y:S01]  /*16f0*/  FFMA R109, R35, R43, R34 ;  /* 0x0000002b236d7223 */ /* 0x000fe20000000022 */
[C---:B---3--:R-:W-:Y:S01]  /*1700*/  FFMA R26, R16.reuse, R20, R87 ;  /* 0x00000014101a7223 */ /* 0x048fe20000000057 */
[C---:B------:R-:W-:Y:S01]  /*1710*/  FFMA R67, R27.reuse, R67, R66 ;  /* 0x000000431b437223 */ /* 0x040fe20000000042 */
[C---:B------:R-:W-:Y:S01]  /*1720*/  FFMA R55, R27.reuse, R55, R54 ;  /* 0x000000371b377223 */ /* 0x040fe20000000036 */
[----:B------:R-:W-:Y:S01]  /*1730*/  FFMA R53, R27, R51, R50 ;  /* 0x000000331b357223 */ /* 0x000fe20000000032 */
[C---:B-1----:R-:W-:Y:S01]  /*1740*/  FFMA R32, R16.reuse, R56, R89 ;  /* 0x0000003810207223 */ /* 0x042fe20000000059 */
[C---:B------:R-:W-:Y:S01]  /*1750*/  FFMA R35, R17.reuse, R21, R26 ;  /* 0x0000001511237223 */ /* 0x040fe2000000001a */
[----:B------:R-:W-:Y:S01]  /*1760*/  LDS.128 R48, [R78.X4+UR5+0x1110] ;  /* 0x001110054e307984 */ /* 0x000fe20008004c00 */
[----:B----4-:R-:W-:Y:S01]  /*1770*/  FFMA R24, R16, R60, R85 ;  /* 0x0000003c10187223 */ /* 0x010fe20000000055 */
[C---:B------:R-:W-:Y:S01]  /*1780*/  FFMA R33, R17.reuse, R57, R32 ;  /* 0x0000003911217223 */ /* 0x040fe20000000020 */
[----:B------:R-:W-:Y:S01]  /*1790*/  FFMA R32, R18, R22, R35 ;  /* 0x0000001612207223 */ /* 0x000fe20000000023 */
[----:B------:R-:W-:Y:S01]  /*17a0*/  LDS.128 R44, [R78.X4+UR5+0x20] ;  /* 0x000020054e2c7984 */ /* 0x000fe20008004c00 */
[----:B------:R-:W-:Y:S01]  /*17b0*/  FFMA R16, R16, R68, R91 ;  /* 0x0000004410107223 */ /* 0x000fe2000000005b */
[C---:B------:R-:W-:Y:S01]  /*17c0*/  FFMA R41, R17.reuse, R61, R24 ;  /* 0x0000003d11297223 */ /* 0x040fe20000000018 */
[C---:B------:R-:W-:Y:S01]  /*17d0*/  FFMA R34, R18.reuse, R58, R33 ;  /* 0x0000003a12227223 */ /* 0x040fe20000000021 */
[----:B------:R-:W1:Y:S01]  /*17e0*/  LDS.128 R24, [R78.X4+UR5+0x190] ;  /* 0x000190054e187984 */ /* 0x000e620008004c00 */
[----:B------:R-:W-:Y:S01]  /*17f0*/  FFMA R17, R17, R69, R16 ;  /* 0x0000004511117223 */ /* 0x000fe20000000010 */
[----:B------:R-:W-:Y:S01]  /*1800*/  FFMA R16, R18, R62, R41 ;  /* 0x0000003e12107223 */ /* 0x000fe20000000029 */
[C---:B------:R-:W-:Y:S01]  /*1810*/  FFMA R87, R19.reuse, R23, R32 ;  /* 0x0000001713577223 */ /* 0x040fe20000000020 */
[----:B------:R-:W-:Y:S01]  /*1820*/  FFMA R32, R36, R68, R97 ;  /* 0x0000004424207223 */ /* 0x000fe20000000061 */
[----:B------:R-:W-:Y:S01]  /*1830*/  FFMA R18, R18, R70, R17 ;  /* 0x0000004612127223 */ /* 0x000fe20000000011 */
[----:B------:R-:W-:Y:S01]  /*1840*/  FFMA R85, R19, R63, R16 ;  /* 0x0000003f13557223 */ /* 0x000fe20000000010 */
[C---:B------:R-:W-:Y:S01]  /*1850*/  FFMA R16, R36.reuse, R20, R93 ;  /* 0x0000001424107223 */ /* 0x040fe2000000005d */
        /* <DEDUP_REMOVED lines=8> */
[C---:B------:R-:W-:Y:S01]  /*18e0*/  FFMA R36, R38.reuse, R70, R33 ;  /* 0x0000004626247223 */ /* 0x040fe20000000021 */
[----:B------:R-:W3:Y:S01]  /*18f0*/  LDS.128 R16, [R78.X4+UR5+0x1010] ;  /* 0x001010054e107984 */ /* 0x000ee20008004c00 */
[C---:B------:R-:W-:Y:S01]  /*1900*/  FFMA R34, R38.reuse, R58, R35 ;  /* 0x0000003a26227223 */ /* 0x040fe20000000023 */
[C---:B------:R-:W-:Y:S01]  /*1910*/  FFMA R32, R38.reuse, R22, R41 ;  /* 0x0000001626207223 */ /* 0x040fe20000000029 */
[C---:B------:R-:W-:Y:S01]  /*1920*/  FFMA R97, R39.reuse, R71, R36 ;  /* 0x0000004727617223 */ /* 0x040fe20000000024 */
        /* <DEDUP_REMOVED lines=19> */
[C---:B-1----:R-:W-:Y:S01]  /*1a60*/  FFMA R32, R24.reuse, R68, R117 ;  /* 0x0000004418207223 */ /* 0x042fe20000000075 */
[C---:B------:R-:W-:Y:S01]  /*1a70*/  FFMA R103, R31.reuse, R23, R28 ;  /* 0x000000171f677223 */ /* 0x040fe2000000001c */
[----:B------:R-:W-:Y:S01]  /*1a80*/  FFMA R111, R31, R63, R30 ;  /* 0x0000003f1f6f7223 */ /* 0x000fe2000000001e */
        /* <DEDUP_REMOVED lines=15> */
[C---:B---3--:R-:W-:Y:S01]  /*1b80*/  FFMA R72, R16.reuse, R60, R72 ;  /* 0x0000003c10487223 */ /* 0x048fe20000000048 */
[C---:B------:R-:W-:Y:S01]  /*1b90*/  FFMA R26, R16.reuse, R68, R125 ;  /* 0x00000044101a7223 */ /* 0x040fe2000000007d */
[C---:B------:R-:W-:Y:S01]  /*1ba0*/  FFMA R24, R16.reuse, R56, R123 ;  /* 0x0000003810187223 */ /* 0x040fe2000000007b */
[----:B------:R-:W-:Y:S01]  /*1bb0*/  FFMA R16, R16, R20, R121 ;  /* 0x0000001410107223 */ /* 0x000fe20000000079 */
[C---:B------:R-:W-:Y:S01]  /*1bc0*/  FFMA R29, R17.reuse, R61, R72 ;  /* 0x0000003d111d7223 */ /* 0x040fe20000000048 */
[C---:B------:R-:W-:Y:S01]  /*1bd0*/  FFMA R25, R17.reuse, R69, R26 ;  /* 0x0000004511197223 */ /* 0x040fe2000000001a */
[C---:B------:R-:W-:Y:S01]  /*1be0*/  FFMA R27, R17.reuse, R57, R24 ;  /* 0x00000039111b7223 */ /* 0x040fe20000000018 */
[----:B------:R-:W-:Y:S01]  /*1bf0*/  FFMA R17, R17, R21, R16 ;  /* 0x0000001511117223 */ /* 0x000fe20000000010 */
[----:B------:R-:W1:Y:S01]  /*1c00*/  LDS.128 R40, [R78.X4+UR5+0x1190] ;  /* 0x001190054e287984 */ /* 0x000e620008004c00 */
[C---:B------:R-:W-:Y:S01]  /*1c10*/  FFMA R64, R18.reuse, R62, R29 ;  /* 0x0000003e12407223 */ /* 0x040fe2000000001d */
[C---:B------:R-:W-:Y:S01]  /*1c20*/  FFMA R24, R18.reuse, R70, R25 ;  /* 0x0000004612187223 */ /* 0x040fe20000000019 */
[C---:B------:R-:W-:Y:S01]  /*1c30*/  FFMA R16, R18.reuse, R58, R27 ;  /* 0x0000003a12107223 */ /* 0x040fe2000000001b */
[----:B------:R-:W-:Y:S01]  /*1c40*/  FFMA R18, R18, R22, R17 ;  /* 0x0000001612127223 */ /* 0x000fe20000000011 */
[C---:B--2---:R-:W-:Y:S01]  /*1c50*/  FFMA R74, R36.reuse, R20, R74 ;  /* 0x00000014244a7223 */ /* 0x044fe2000000004a */
[C---:B------:R-:W-:Y:S01]  /*1c60*/  FFMA R86, R36.reuse, R56, R86 ;  /* 0x0000003824567223 */ /* 0x040fe20000000056 */
        /* <DEDUP_REMOVED lines=11> */
[----:B------:R-:W2:Y:S01]  /*1d20*/  LDS.128 R28, [R84+0x20] ;  /* 0x00002000541c7984 */ /* 0x000ea20000000c00 */
[----:B------:R-:W-:Y:S01]  /*1d30*/  FFMA R37, R37, R69, R88 ;  /* 0x0000004525257223 */ /* 0x000fe20000000058 */
[----:B------:R-:W-:Y:S01]  /*1d40*/  FFMA R86, R38, R62, R25 ;  /* 0x0000003e26567223 */ /* 0x000fe20000000019 */
[----:B------:R-:W-:Y:S01]  /*1d50*/  FFMA R36, R48, R20, R73 ;  /* 0x0000001430247223 */ /* 0x000fe20000000049 */
[----:B------:R-:W3:Y:S01]  /*1d60*/  LDS.128 R16, [R84+0xa0] ;  /* 0x0000a00054107984 */ /* 0x000ee20000000c00 */
[----:B------:R-:W-:Y:S01]  /*1d70*/  FFMA R74, R38, R70, R37 ;  /* 0x00000046264a7223 */ /* 0x000fe20000000025 */
[C---:B------:R-:W-:Y:S01]  /*1d80*/  FFMA R38, R48.reuse, R56, R75 ;  /* 0x0000003830267223 */ /* 0x040fe2000000004b */
[C---:B------:R-:W-:Y:S01]  /*1d90*/  FFMA R52, R48.reuse, R68, R101 ;  /* 0x0000004430347223 */ /* 0x040fe20000000065 */
[----:B------:R-:W4:Y:S01]  /*1da0*/  LDS.128 R24, [R84+0x120] ;  /* 0x0001200054187984 */ /* 0x000f220000000c00 */
[C---:B------:R-:W-:Y:S01]  /*1db0*/  FFMA R74, R39.reuse, R71, R74 ;  /* 0x00000047274a7223 */ /* 0x040fe2000000004a */
[C---:B------:R-:W-:Y:S01]  /*1dc0*/  FFMA R72, R39.reuse, R59, R72 ;  /* 0x0000003b27487223 */ /* 0x040fe20000000048 */
[C---:B------:R-:W-:Y:S01]  /*1dd0*/  FFMA R66, R39.reuse, R23, R66 ;  /* 0x0000001727427223 */ /* 0x040fe20000000042 */
[----:B------:R-:W4:Y:S01]  /*1de0*/  LDS.128 R32, [R84+0x1a0] ;  /* 0x0001a00054207984 */ /* 0x000f220000000c00 */
[----:B------:R-:W-:Y:S01]  /*1df0*/  FFMA R86, R39, R63, R86 ;  /* 0x0000003f27567223 */ /* 0x000fe20000000056 */
[C---:B------:R-:W-:Y:S01]  /*1e00*/  FFMA R75, R49.reuse, R57, R38 ;  /* 0x00000039314b7223 */ /* 0x040fe20000000026 */
[C---:B------:R-:W-:Y:S01]  /*1e10*/  FFMA R101, R49.reuse, R21, R36 ;  /* 0x0000001531657223 */ /* 0x040fe20000000024 */
[----:B------:R-:W-:Y:S01]  /*1e20*/  FFMA R48, R48, R60, R109 ;  /* 0x0000003c30307223 */ /* 0x000fe2000000006d */
[----:B------:R-:W4:Y:S01]  /*1e30*/  LDS.128 R36, [R78.X4+UR5+0xa0] ;  /* 0x0000a0054e247984 */ /* 0x000f220008004c00 */
[C---:B------:R-:W-:Y:S01]  /*1e40*/  FFMA R73, R49.reuse, R69, R52 ;  /* 0x0000004531497223 */ /* 0x040fe20000000034 */
[C---:B------:R-:W-:Y:S01]  /*1e50*/  FFMA R52, R50.reuse, R58, R75 ;  /* 0x0000003a32347223 */ /* 0x040fe2000000004b */
[----:B------:R-:W-:Y:S01]  /*1e60*/  FFMA R49, R49, R61, R48 ;  /* 0x0000003d31317223 */ /* 0x000fe20000000030 */
[C---:B------:R-:W-:Y:S01]  /*1e70*/  FFMA R48, R50.reuse, R22, R101 ;  /* 0x0000001632307223 */ /* 0x040fe20000000065 */
[----:B------:R-:W-:Y:S01]  /*1e80*/  FFMA R54, R50, R70, R73 ;  /* 0x0000004632367223 */ /* 0x000fe20000000049 */
[----:B-1----:R-:W-:Y:S01]  /*1e90*/  FFMA R20, R40, R20, R53 ;  /* 0x0000001428147223 */ /* 0x002fe20000000035 */
        /* <DEDUP_REMOVED lines=8> */
[----:B------:R-:W-:Y:S01]  /*1f20*/  FFMA R40, R40, R60, R65 ;  /* 0x0000003c28287223 */ /* 0x000fe20000000041 */
[----:B------:R-:W1:Y:S01]  /*1f30*/  LDS.128 R48, [R78.X4+UR5+0x120] ;  /* 0x000120054e307984 */ /* 0x000e620008004c00 */
        /* <DEDUP_REMOVED lines=8> */
[C---:B--2---:R-:W-:Y:S01]  /*1fc0*/  FFMA R20, R44.reuse, R28, R85 ;  /* 0x0000001c2c147223 */ /* 0x044fe20000000055 */
[C---:B------:R-:W-:Y:S01]  /*1fd0*/  FFMA R71, R43.reuse, R71, R70 ;  /* 0x000000472b477223 */ /* 0x040fe20000000046 */
[C---:B---3--:R-:W-:Y:S01]  /*1fe0*/  FFMA R22, R44.reuse, R16, R87 ;  /* 0x000000102c167223 */ /* 0x048fe20000000057 */
[C---:B------:R-:W-:Y:S01]  /*1ff0*/  FFMA R65, R43.reuse, R59, R58 ;  /* 0x0000003b2b417223 */ /* 0x040fe2000000003a */
[----:B------:R-:W-:Y:S01]  /*2000*/  FFMA R69, R43, R63, R42 ;  /* 0x0000003f2b457223 */ /* 0x000fe2000000002a */
[C---:B------:R-:W-:Y:S01]  /*2010*/  FFMA R53, R45.reuse, R29, R20 ;  /* 0x0000001d2d357223 */ /* 0x040fe20000000014 */
[C---:B----4-:R-:W-:Y:S01]  /*2020*/  FFMA R40, R44.reuse, R24, R89 ;  /* 0x000000182c287223 */ /* 0x050fe20000000059 */
[C---:B------:R-:W-:Y:S01]  /*2030*/  FFMA R43, R45.reuse, R17, R22 ;  /* 0x000000112d2b7223 */ /* 0x040fe20000000016 */
[----:B------:R-:W-:Y:S01]  /*2040*/  LDS.128 R60, [R78.X4+UR5+0x1120] ;  /* 0x001120054e3c7984 */ /* 0x000fe20008004c00 */
[----:B------:R-:W-:Y:S01]  /*2050*/  FFMA R44, R44, R32, R91 ;  /* 0x000000202c2c7223 */ /* 0x000fe2000000005b */
[----:B------:R-:W-:-:S02]  /*2060*/  FFMA R41, R45, R25, R40 ;  /* 0x000000192d297223 */ /* 0x000fc40000000028 */
[----:B------:R-:W2:Y:S01]  /*2070*/  LDS.128 R20, [R78.X4+UR5+0x1a0] ;  /* 0x0001a0054e147984 */ /* 0x000ea20008004c00 */
        /* <DEDUP_REMOVED lines=12> */
[----:B------:R-:W-:Y:S01]  /*2140*/  FFMA R36, R36, R28, R99 ;  /* 0x0000001c24247223 */ /* 0x000fe20000000063 */
[C---:B------:R-:W-:Y:S01]  /*2150*/  FFMA R47, R37.reuse, R25, R42 ;  /* 0x00000019252f7223 */ /* 0x040fe2000000002a */
[C---:B------:R-:W-:Y:S01]  /*2160*/  FFMA R53, R37.reuse, R17, R40 ;  /* 0x0000001125357223 */ /* 0x040fe20000000028 */
[C---:B------:R-:W-:Y:S01]  /*2170*/  FFMA R45, R37.reuse, R33, R44 ;  /* 0x00000021252d7223 */ /* 0x040fe2000000002c */
[----:B------:R-:W3:Y:S01]  /*2180*/  LDS.128 R40, [R78.X4+UR5+0x1020] ;  /* 0x001020054e287984 */ /* 0x000ee20008004c00 */
[----:B------:R-:W-:Y:S01]  /*2190*/  FFMA R37, R37, R29, R36 ;  /* 0x0000001d25257223 */ /* 0x000fe20000000024 */
[C---:B------:R-:W-:Y:S01]  /*21a0*/  FFMA R36, R38.reuse, R18, R53 ;  /* 0x0000001226247223 */ /* 0x040fe20000000035 */
[C---:B------:R-:W-:Y:S01]  /*21b0*/  FFMA R46, R38.reuse, R34, R45 ;  /* 0x00000022262e7223 */ /* 0x040fe2000000002d */
[----:B------:R-:W4:Y:S01]  /*21c0*/  LDS.128 R52, [R78.X4+UR5+0x10a0] ;  /* 0x0010a0054e347984 */ /* 0x000f220008004c00 */
[C---:B------:R-:W-:Y:S01]  /*21d0*/  FFMA R44, R38.reuse, R26, R47 ;  /* 0x0000001a262c7223 */ /* 0x040fe2000000002f */
[----:B------:R-:W-:Y:S01]  /*21e0*/  FFMA R38, R38, R30, R37 ;  /* 0x0000001e26267223 */ /* 0x000fe20000000025 */
[C---:B------:R-:W-:Y:S01]  /*21f0*/  FFMA R93, R39.reuse, R19, R36 ;  /* 0x00000013275d7223 */ /* 0x040fe20000000024 */
[C---:B-1----:R-:W-:Y:S01]  /*2200*/  FFMA R36, R48.reuse, R16, R103 ;  /* 0x0000001030247223 */ /* 0x042fe20000000067 */
        /* <DEDUP_REMOVED lines=29> */
[C---:B------:R-:W-:Y:S01]  /*23e0*/  FFMA R119, R23.reuse, R31, R20 ;  /* 0x0000001f17777223 */ /* 0x040fe20000000014 */
[C---:B------:R-:W-:Y:S01]  /*23f0*/  FFMA R117, R23.reuse, R35, R38 ;  /* 0x0000002317757223 */ /* 0x040fe20000000026 */
[----:B------:R-:W-:Y:S01]  /*2400*/  FFMA R113, R23, R19, R22 ;  /* 0x0000001317717223 */ /* 0x000fe20000000016 */
[C---:B---3--:R-:W-:Y:S01]  /*2410*/  FFMA R64, R40.reuse, R28, R64 ;  /* 0x0000001c28407223 */ /* 0x048fe20000000040 */
[C---:B------:R-:W-:Y:S01]  /*2420*/  FFMA R22, R40.reuse, R32, R125 ;  /* 0x0000002028167223 */ /* 0x040fe2000000007d */
[C---:B------:R-:W-:Y:S01]  /*2430*/  FFMA R20, R40.reuse, R24, R123 ;  /* 0x0000001828147223 */ /* 0x040fe2000000007b */
[----:B------:R-:W-:Y:S01]  /*2440*/  FFMA R111, R51, R31, R50 ;  /* 0x0000001f336f7223 */ /* 0x000fe20000000032 */
[-C--:B------:R-:W-:Y:S01]  /*2450*/  FFMA R40, R40, R16.reuse, R121 ;  /* 0x0000001028287223 */ /* 0x080fe20000000079 */
[----:B------:R-:W1:Y:S01]  /*2460*/  LDS.128 R48, [R78.X4+UR5+0x11a0] ;  /* 0x0011a0054e307984 */ /* 0x000e620008004c00 */
[----:B------:R-:W-:Y:S01]  /*2470*/  FFMA R115, R23, R27, R36 ;  /* 0x0000001b17737223 */ /* 0x000fe20000000024 */
[C---:B------:R-:W-:Y:S01]  /*2480*/  FFMA R37, R41.reuse, R29, R64 ;  /* 0x0000001d29257223 */ /* 0x040fe20000000040 */
[C---:B------:R-:W-:Y:S01]  /*2490*/  FFMA R21, R41.reuse, R33, R22 ;  /* 0x0000002129157223 */ /* 0x040fe20000000016 */
[C---:B------:R-:W-:Y:S01]  /*24a0*/  FFMA R23, R41.reuse, R25, R20 ;  /* 0x0000001929177223 */ /* 0x040fe20000000014 */
[-C--:B------:R-:W-:Y:S01]  /*24b0*/  FFMA R41, R41, R17.reuse, R40 ;  /* 0x0000001129297223 */ /* 0x080fe20000000028 */
[C---:B----4-:R-:W-:Y:S01]  /*24c0*/  FFMA R66, R52.reuse, R16, R66 ;  /* 0x0000001034427223 */ /* 0x050fe20000000042 */
[----:B------:R-:W-:Y:S01]  /*24d0*/  FFMA R72, R52, R24, R72 ;  /* 0x0000001834487223 */ /* 0x000fe20000000048 */
[C---:B------:R-:W-:Y:S01]  /*24e0*/  FFMA R64, R42.reuse, R30, R37 ;  /* 0x0000001e2a407223 */ /* 0x040fe20000000025 */
[C---:B------:R-:W-:Y:S01]  /*24f0*/  FFMA R22, R42.reuse, R34, R21 ;  /* 0x000000222a167223 */ /* 0x040fe20000000015 */
[----:B------:R-:W-:Y:S01]  /*2500*/  FFMA R20, R42, R26, R23 ;  /* 0x0000001a2a147223 */ /* 0x000fe20000000017 */
[----:B------:R-:W-:Y:S01]  /*2510*/  FFMA R86, R52, R28, R86 ;  /* 0x0000001c34567223 */ /* 0x000fe20000000056 */
        /* <DEDUP_REMOVED lines=11> */
[----:B------:R-:W-:Y:S01]  /*25d0*/  LDS.128 R56, [R78.X4+UR5+0x30] ;  /* 0x000030054e387984 */ /* 0x000fe20008004c00 */
[----:B------:R-:W-:Y:S01]  /*25e0*/  FFMA R72, R54, R30, R37 ;  /* 0x0000001e36487223 */ /* 0x000fe20000000025 */
[----:B------:R-:W-:Y:S01]  /*25f0*/  FFMA R53, R53, R33, R74 ;  /* 0x0000002135357223 */ /* 0x000fe2000000004a */
[C---:B------:R-:W-:Y:S01]  /*2600*/  FFMA R52, R60.reuse, R16, R73 ;  /* 0x000000103c347223 */ /* 0x040fe20000000049 */
[----:B------:R-:W2:Y:S01]  /*2610*/  LDS.128 R20, [R84+0xb0] ;  /* 0x0000b00054147984 */ /* 0x000ea20000000c00 */
[----:B------:R-:W-:Y:S01]  /*2620*/  FFMA R74, R60, R32, R101 ;  /* 0x000000203c4a7223 */ /* 0x000fe20000000065 */
[----:B------:R-:W-:Y:S01]  /*2630*/  FFMA R70, R54, R34, R53 ;  /* 0x0000002236467223 */ /* 0x000fe20000000035 */
[C---:B------:R-:W-:Y:S01]  /*2640*/  FFMA R54, R60.reuse, R24, R75 ;  /* 0x000000183c367223 */ /* 0x040fe2000000004b */
[----:B------:R-:W3:Y:S01]  /*2650*/  LDS.128 R40, [R84+0x30] ;  /* 0x0000300054287984 */ /* 0x000ee20000000c00 */
        /* <DEDUP_REMOVED lines=12> */
[----:B------:R-:W4:Y:S01]  /*2720*/  LDS.128 R44, [R84+0x1b0] ;  /* 0x0001b000542c7984 */ /* 0x000f220000000c00 */
[C---:B------:R-:W-:Y:S01]  /*2730*/  FFMA R86, R62.reuse, R34, R73 ;  /* 0x000000223e567223 */ /* 0x040fe20000000049 */
[C---:B------:R-:W-:Y:S01]  /*2740*/  FFMA R60, R62.reuse, R18, R101 ;  /* 0x000000123e3c7223 */ /* 0x040fe20000000065 */
[----:B------:R-:W-:Y:S01]  /*2750*/  FFMA R62, R62, R30, R61 ;  /* 0x0000001e3e3e7223 */ /* 0x000fe2000000003d */
[C---:B-1----:R-:W-:Y:S01]  /*2760*/  FFMA R16, R48.reuse, R16, R67 ;  /* 0x0000001030107223 */ /* 0x042fe20000000043 */
[C---:B------:R-:W-:Y:S01]  /*2770*/  FFMA R101, R63.reuse, R35, R86 ;  /* 0x000000233f657223 */ /* 0x040fe20000000056 */
[C---:B------:R-:W-:Y:S01]  /*2780*/  FFMA R75, R63.reuse, R27, R74 ;  /* 0x0000001b3f4b7223 */ /* 0x040fe2000000004a */
[C---:B------:R-:W-:Y:S01]  /*2790*/  FFMA R73, R63.reuse, R19, R60 ;  /* 0x000000133f497223 */ /* 0x040fe2000000003c */
[----:B------:R-:W-:Y:S01]  /*27a0*/  FFMA R109, R63, R31, R62 ;  /* 0x0000001f3f6d7223 */ /* 0x000fe2000000003e */
[C---:B------:R-:W-:Y:S01]  /*27b0*/  FFMA R17, R49.reuse, R17, R16 ;  /* 0x0000001131117223 */ /* 0x040fe20000000010 */
[----:B------:R-:W1:Y:S01]  /*27c0*/  LDS.128 R60, [R78.X4+UR5+0x130] ;  /* 0x000130054e3c7984 */ /* 0x000e620008004c00 */
[C---:B------:R-:W-:Y:S01]  /*27d0*/  FFMA R24, R48.reuse, R24, R65 ;  /* 0x0000001830187223 */ /* 0x040fe20000000041 */
[----:B------:R-:W-:Y:S01]  /*27e0*/  FFMA R28, R48, R28, R69 ;  /* 0x0000001c301c7223 */ /* 0x000fe20000000045 */
[----:B------:R-:W-:Y:S01]  /*27f0*/  FFMA R18, R50, R18, R17 ;  /* 0x0000001232127223 */ /* 0x000fe20000000011 */
[----:B------:R-:W-:Y:S01]  /*2800*/  FFMA R32, R48, R32, R71 ;  /* 0x0000002030207223 */ /* 0x000fe20000000047 */
[C---:B------:R-:W-:Y:S01]  /*2810*/  FFMA R25, R49.reuse, R25, R24 ;  /* 0x0000001931197223 */ /* 0x040fe20000000018 */
[----:B------:R-:W-:Y:S01]  /*2820*/  FFMA R29, R49, R29, R28 ;  /* 0x0000001d311d7223 */ /* 0x000fe2000000001c */
[----:B------:R-:W-:Y:S01]  /*2830*/  FFMA R69, R51, R19, R18 ;  /* 0x0000001333457223 */ /* 0x000fe20000000012 */
[----:B------:R-:W-:Y:S01]  /*2840*/  FFMA R33, R49, R33, R32 ;  /* 0x0000002131217223 */ /* 0x000fe20000000020 */
[C---:B------:R-:W-:Y:S01]  /*2850*/  FFMA R26, R50.reuse, R26, R25 ;  /* 0x0000001a321a7223 */ /* 0x040fe20000000019 */
[----:B------:R-:W-:-:S02]  /*2860*/  FFMA R30, R50, R30, R29 ;  /* 0x0000001e321e7223 */ /* 0x000fc4000000001d */
[----:B------:R-:W-:Y:S01]  /*2870*/  FFMA R34, R50, R34, R33 ;  /* 0x0000002232227223 */ /* 0x000fe20000000021 */
[C---:B--2---:R-:W-:Y:S01]  /*2880*/  FFMA R18, R56.reuse, R20, R87 ;  /* 0x0000001438127223 */ /* 0x044fe20000000057 */
[C---:B------:R-:W-:Y:S01]  /*2890*/  FFMA R67, R51.reuse, R27, R26 ;  /* 0x0000001b33437223 */ /* 0x040fe2000000001a */
[C---:B------:R-:W-:Y:S01]  /*28a0*/  FFMA R71, R51.reuse, R31, R30 ;  /* 0x0000001f33477223 */ /* 0x040fe2000000001e */
[----:B------:R-:W-:Y:S01]  /*28b0*/  FFMA R65, R51, R35, R34 ;  /* 0x0000002333417223 */ /* 0x000fe20000000022 */
[C---:B---3--:R-:W-:Y:S01]  /*28c0*/  FFMA R16, R56.reuse, R40, R85 ;  /* 0x0000002838107223 */ /* 0x048fe20000000055 */
[C---:B------:R-:W-:Y:S01]  /*28d0*/  FFMA R27, R57.reuse, R21, R18 ;  /* 0x00000015391b7223 */ /* 0x040fe20000000012 */
[----:B------:R-:W-:Y:S01]  /*28e0*/  LDS.128 R48, [R78.X4+UR5+0x10b0] ;  /* 0x0010b0054e307984 */ /* 0x000fe20008004c00 */
[----:B----4-:R-:W-:Y:S01]  /*28f0*/  FFMA R24, R56, R36, R89 ;  /* 0x0000002438187223 */ /* 0x010fe20000000059 */
[C---:B------:R-:W-:Y:S01]  /*2900*/  FFMA R29, R57.reuse, R41, R16 ;  /* 0x00000029391d7223 */ /* 0x040fe20000000010 */
[C---:B------:R-:W-:Y:S01]  /*2910*/  FFMA R26, R58.reuse, R22, R27 ;  /* 0x000000163a1a7223 */ /* 0x040fe2000000001b */
[----:B------:R-:W2:Y:S01]  /*2920*/  LDS.128 R16, [R78.X4+UR5+0x1b0] ;  /* 0x0001b0054e107984 */ /* 0x000ea20008004c00 */
        /* <DEDUP_REMOVED lines=11> */
[C---:B------:R-:W-:Y:S01]  /*29e0*/  FFMA R30, R54.reuse, R38, R31 ;  /* 0x00000026361e7223 */ /* 0x040fe2000000001f */
[----:B------:R-:W3:Y:S01]  /*29f0*/  LDS.128 R24, [R78.X4+UR5+0x1030] ;  /* 0x001030054e187984 */ /* 0x000ee20008004c00 */
[----:B------:R-:W-:Y:S01]  /*2a00*/  FFMA R29, R53, R45, R28 ;  /* 0x0000002d351d7223 */ /* 0x000fe2000000001c */
[----:B------:R-:W-:Y:S01]  /*2a10*/  FFMA R28, R54, R22, R33 ;  /* 0x00000016361c7223 */ /* 0x000fe20000000021 */
[C---:B------:R-:W-:Y:S01]  /*2a20*/  FFMA R95, R55.reuse, R39, R30 ;  /* 0x00000027375f7223 */ /* 0x040fe2000000001e */
[----:B-1----:R-:W-:Y:S01]  /*2a30*/  FFMA R30, R60, R36, R105 ;  /* 0x000000243c1e7223 */ /* 0x002fe20000000069 */
[----:B------:R-:W-:Y:S01]  /*2a40*/  FFMA R32, R54, R46, R29 ;  /* 0x0000002e36207223 */ /* 0x000fe2000000001d */
[----:B------:R-:W-:Y:S01]  /*2a50*/  FFMA R93, R55, R23, R28 ;  /* 0x00000017375d7223 */ /* 0x000fe2000000001c */
[C---:B------:R-:W-:Y:S01]  /*2a60*/  FFMA R28, R60.reuse, R20, R103 ;  /* 0x000000143c1c7223 */ /* 0x040fe20000000067 */
[----:B------:R-:W-:Y:S01]  /*2a70*/  FFMA R31, R61, R37, R30 ;  /* 0x000000253d1f7223 */ /* 0x000fe2000000001e */
[----:B------:R-:W-:Y:S01]  /*2a80*/  FFMA R97, R55, R47, R32 ;  /* 0x0000002f37617223 */ /* 0x000fe20000000020 */
        /* <DEDUP_REMOVED lines=13> */
[----:B------:R-:W-:Y:S01]  /*2b60*/  FFMA R111, R63, R43, R62 ;  /* 0x0000002b3f6f7223 */ /* 0x000fe2000000003e */
[----:B------:R-:W-:Y:S01]  /*2b70*/  FFMA R56, R56, R44, R91 ;  /* 0x0000002c38387223 */ /* 0x000fe2000000005b */
[----:B------:R-:W1:Y:S01]  /*2b80*/  LDS.128 R60, [R78.X4+UR5+0x1130] ;  /* 0x001130054e3c7984 */ /* 0x000e620008004c00 */
[-C--:B------:R-:W-:Y:S01]  /*2b90*/  FFMA R53, R53, R41.reuse, R52 ;  /* 0x0000002935357223 */ /* 0x080fe20000000034 */
        /* <DEDUP_REMOVED lines=14> */
[C---:B---3--:R-:W-:Y:S01]  /*2c80*/  FFMA R64, R24.reuse, R40, R64 ;  /* 0x0000002818407223 */ /* 0x048fe20000000040 */
[----:B------:R-:W-:Y:S01]  /*2c90*/  FFMA R113, R19, R23, R18 ;  /* 0x0000001713717223 */ /* 0x000fe20000000012 */
[C---:B------:R-:W-:Y:S01]  /*2ca0*/  FFMA R18, R24.reuse, R44, R125 ;  /* 0x0000002c18127223 */ /* 0x040fe2000000007d */
        /* <DEDUP_REMOVED lines=8> */
[----:B------:R-:W2:Y:S01]  /*2d30*/  LDS.128 R52, [R78.X4+UR5+0x11b0] ;  /* 0x0011b0054e347984 */ /* 0x000ea20008004c00 */
        /* <DEDUP_REMOVED lines=13> */
[-C--:B------:R-:W-:Y:S01]  /*2e10*/  FFMA R91, R59, R47.reuse, R58 ;  /* 0x0000002f3b5b7223 */ /* 0x080fe2000000003a */
        /* <DEDUP_REMOVED lines=8> */
[----:B------:R-:W-:Y:S01]  /*2ea0*/  LDS.128 R56, [R78.X4+UR5+0x40] ;  /* 0x000040054e387984 */ /* 0x000fe20008004c00 */
[----:B------:R-:W-:Y:S01]  /*2eb0*/  FFMA R49, R49, R45, R70 ;  /* 0x0000002d31317223 */ /* 0x000fe20000000046 */
[C---:B-1----:R-:W-:Y:S01]  /*2ec0*/  FFMA R48, R60.reuse, R20, R73 ;  /* 0x000000143c307223 */ /* 0x042fe20000000049 */
[----:B------:R-:W-:Y:S01]  /*2ed0*/  FFMA R74, R60, R44, R101 ;  /* 0x0000002c3c4a7223 */ /* 0x000fe20000000065 */
[----:B------:R-:W1:Y:S01]  /*2ee0*/  LDS.128 R24, [R84+0x140] ;  /* 0x0001400054187984 */ /* 0x000e620000000c00 */
[----:B------:R-:W-:Y:S01]  /*2ef0*/  FFMA R70, R50, R46, R49 ;  /* 0x0000002e32467223 */ /* 0x000fe20000000031 */
[C---:B------:R-:W-:Y:S01]  /*2f00*/  FFMA R50, R60.reuse, R36, R75 ;  /* 0x000000243c327223 */ /* 0x040fe2000000004b */
[C---:B------:R-:W-:Y:S01]  /*2f10*/  FFMA R68, R51.reuse, R39, R68 ;  /* 0x0000002733447223 */ /* 0x040fe20000000044 */
[----:B------:R-:W3:Y:S01]  /*2f20*/  LDS.128 R16, [R84+0xc0] ;  /* 0x0000c00054107984 */ /* 0x000ee20000000c00 */
[C---:B------:R-:W-:Y:S01]  /*2f30*/  FFMA R70, R51.reuse, R47, R70 ;  /* 0x0000002f33467223 */ /* 0x040fe20000000046 */
[C---:B------:R-:W-:Y:S01]  /*2f40*/  FFMA R66, R51.reuse, R23, R66 ;  /* 0x0000001733427223 */ /* 0x040fe20000000042 */
[----:B------:R-:W-:Y:S01]  /*2f50*/  FFMA R72, R51, R43, R72 ;  /* 0x0000002b33487223 */ /* 0x000fe20000000048 */
[----:B------:R-:W4:Y:S01]  /*2f60*/  LDS.128 R28, [R84+0x40] ;  /* 0x00004000541c7984 */ /* 0x000f220000000c00 */
[----:B------:R-:W-:Y:S01]  /*2f70*/  FFMA R60, R60, R40, R109 ;  /* 0x000000283c3c7223 */ /* 0x000fe2000000006d */
[C---:B------:R-:W-:Y:S01]  /*2f80*/  FFMA R75, R61.reuse, R37, R50 ;  /* 0x000000253d4b7223 */ /* 0x040fe20000000032 */
[C---:B------:R-:W-:Y:S01]  /*2f90*/  FFMA R101, R61.reuse, R21, R48 ;  /* 0x000000153d657223 */ /* 0x040fe20000000030 */
[----:B------:R-:W4:Y:S01]  /*2fa0*/  LDS.128 R32, [R84+0x1c0] ;  /* 0x0001c00054207984 */ /* 0x000f220000000c00 */
[C---:B------:R-:W-:Y:S01]  /*2fb0*/  FFMA R73, R61.reuse, R45, R74 ;  /* 0x0000002d3d497223 */ /* 0x040fe2000000004a */
[----:B------:R-:W-:Y:S01]  /*2fc0*/  FFMA R61, R61, R41, R60 ;  /* 0x000000293d3d7223 */ /* 0x000fe2000000003c */
[C---:B------:R-:W-:Y:S01]  /*2fd0*/  FFMA R74, R62.reuse, R38, R75 ;  /* 0x000000263e4a7223 */ /* 0x040fe2000000004b */
[----:B------:R-:W4:Y:S01]  /*2fe0*/  LDS.128 R48, [R78.X4+UR5+0xc0] ;  /* 0x0000c0054e307984 */ /* 0x000f220008004c00 */
        /* <DEDUP_REMOVED lines=8> */
[----:B------:R-:W2:Y:S01]  /*3070*/  LDS.128 R60, [R78.X4+UR5+0x140] ;  /* 0x000140054e3c7984 */ /* 0x000ea20008004c00 */
        /* <DEDUP_REMOVED lines=14> */
[----:B-1----:R-:W-:Y:S01]  /*3160*/  FFMA R36, R56, R24, R89 ;  /* 0x0000001838247223 */ /* 0x002fe20000000059 */
[----:B------:R-:W-:-:S02]  /*3170*/  FFMA R65, R55, R47, R46 ;  /* 0x0000002f37417223 */ /* 0x000fc4000000002e */
[----:B------:R-:W-:Y:S01]  /*3180*/  LDS.128 R52, [R84+0x150] ;  /* 0x0001500054347984 */ /* 0x000fe20000000c00 */
[C---:B---3--:R-:W-:Y:S01]  /*3190*/  FFMA R22, R56.reuse, R16, R87 ;  /* 0x0000001038167223 */ /* 0x048fe20000000057 */
[C---:B------:R-:W-:Y:S02]  /*31a0*/  FFMA R21, R57.reuse, R25, R36 ;  /* 0x0000001939157223 */ /* 0x040fe40000000024 */
[----:B------:R-:W1:Y:S01]  /*31b0*/  LDS.128 R36, [R78.X4+UR5+0x1c0] ;  /* 0x0001c0054e247984 */ /* 0x000e620008004c00 */
[----:B----4-:R-:W-:Y:S01]  /*31c0*/  FFMA R20, R56, R28, R85 ;  /* 0x0000001c38147223 */ /* 0x010fe20000000055 */
[C---:B------:R-:W-:Y:S01]  /*31d0*/  FFMA R23, R57.reuse, R17, R22 ;  /* 0x0000001139177223 */ /* 0x040fe20000000016 */
[C---:B------:R-:W-:Y:S02]  /*31e0*/  FFMA R40, R58.reuse, R26, R21 ;  /* 0x0000001a3a287223 */ /* 0x040fe40000000015 */
[----:B------:R-:W-:Y:S01]  /*31f0*/  FFMA R41, R57, R29, R20 ;  /* 0x0000001d39297223 */ /* 0x000fe20000000014 */
[----:B------:R-:W-:Y:S01]  /*3200*/  FFMA R22, R58, R18, R23 ;  /* 0x000000123a167223 */ /* 0x000fe20000000017 */
        /* <DEDUP_REMOVED lines=10> */
[----:B------:R-:W3:Y:S01]  /*32b0*/  LDS.128 R40, [R78.X4+UR5+0x1040] ;  /* 0x001040054e287984 */ /* 0x000ee20008004c00 */
[C---:B------:R-:W-:Y:S01]  /*32c0*/  FFMA R45, R49.reuse, R17, R20 ;  /* 0x00000011312d7223 */ /* 0x040fe20000000014 */
[----:B------:R-:W-:Y:S01]  /*32d0*/  FFMA R48, R48, R28, R99 ;  /* 0x0000001c30307223 */ /* 0x000fe20000000063 */
[C---:B------:R-:W-:Y:S01]  /*32e0*/  FFMA R22, R50.reuse, R26, R23 ;  /* 0x0000001a32167223 */ /* 0x040fe20000000017 */
[C---:B------:R-:W-:Y:S01]  /*32f0*/  FFMA R44, R50.reuse, R34, R21 ;  /* 0x00000022322c7223 */ /* 0x040fe20000000015 */
[----:B------:R-:W-:Y:S01]  /*3300*/  FFMA R20, R50, R18, R45 ;  /* 0x0000001232147223 */ /* 0x000fe2000000002d */
[----:B------:R-:W-:Y:S01]  /*3310*/  FFMA R49, R49, R29, R48 ;  /* 0x0000001d31317223 */ /* 0x000fe20000000030 */
[C---:B------:R-:W-:Y:S01]  /*3320*/  FFMA R95, R51.reuse, R27, R22 ;  /* 0x0000001b335f7223 */ /* 0x040fe20000000016 */
[C---:B--2---:R-:W-:Y:S01]  /*3330*/  FFMA R22, R60.reuse, R24, R105 ;  /* 0x000000183c167223 */ /* 0x044fe20000000069 */
[C---:B------:R-:W-:Y:S01]  /*3340*/  FFMA R93, R51.reuse, R19, R20 ;  /* 0x00000013335d7223 */ /* 0x040fe20000000014 */
[----:B------:R-:W-:Y:S01]  /*3350*/  FFMA R20, R60, R16, R103 ;  /* 0x000000103c147223 */ /* 0x000fe20000000067 */
[----:B------:R-:W-:Y:S01]  /*3360*/  FFMA R50, R50, R30, R49 ;  /* 0x0000001e32327223 */ /* 0x000fe20000000031 */
        /* <DEDUP_REMOVED lines=30> */
[C---:B---3--:R-:W-:Y:S01]  /*3550*/  FFMA R36, R40.reuse, R24, R123 ;  /* 0x0000001828247223 */ /* 0x048fe2000000007b */
        /* <DEDUP_REMOVED lines=14> */
[----:B------:R-:W-:Y:S01]  /*3640*/  FFMA R42, R42, R18, R41 ;  /* 0x000000122a2a7223 */ /* 0x000fe20000000029 */
[C---:B--2---:R-:W-:Y:S01]  /*3650*/  FFMA R72, R20.reuse, R28, R72 ;  /* 0x0000001c14487223 */ /* 0x044fe20000000048 */
[C---:B------:R-:W-:Y:S01]  /*3660*/  FFMA R66, R20.reuse, R16, R66 ;  /* 0x0000001014427223 */ /* 0x040fe20000000042 */
[C---:B------:R-:W-:Y:S01]  /*3670*/  FFMA R68, R20.reuse, R24, R68 ;  /* 0x0000001814447223 */ /* 0x040fe20000000044 */
        /* <DEDUP_REMOVED lines=12> */
[----:B------:R-:W2:Y:S01]  /*3740*/  LDS.128 R44, [R78.X4+UR5+0x50] ;  /* 0x000050054e2c7984 */ /* 0x000ea20008004c00 */
[-C--:B------:R-:W-:Y:S01]  /*3750*/  FFMA R21, R21, R33.reuse, R70 ;  /* 0x0000002115157223 */ /* 0x080fe20000000046 */
[----:B------:R-:W-:Y:S01]  /*3760*/  FFMA R57, R57, R33, R56 ;  /* 0x0000002139397223 */ /* 0x000fe20000000038 */
[----:B-1----:R-:W-:Y:S01]  /*3770*/  FFMA R20, R60, R16, R73 ;  /* 0x000000103c147223 */ /* 0x002fe20000000049 */
[----:B------:R-:W1:Y:S01]  /*3780*/  LDS.128 R40, [R84+0x50] ;  /* 0x0000500054287984 */ /* 0x000e620000000c00 */
[----:B------:R-:W-:Y:S01]  /*3790*/  FFMA R70, R22, R34, R21 ;  /* 0x0000002216467223 */ /* 0x000fe20000000015 */
[----:B------:R-:W-:Y:S01]  /*37a0*/  FFMA R22, R60, R24, R75 ;  /* 0x000000183c167223 */ /* 0x000fe2000000004b */
[----:B------:R-:W-:Y:S01]  /*37b0*/  FFMA R58, R58, R34, R57 ;  /* 0x000000223a3a7223 */ /* 0x000fe20000000039 */
[----:B------:R-:W4:Y:S01]  /*37c0*/  LDS.128 R48, [R84+0xd0] ;  /* 0x0000d00054307984 */ /* 0x000f220000000c00 */
        /* <DEDUP_REMOVED lines=9> */
[----:B------:R-:W4:Y:S01]  /*3860*/  LDS.128 R20, [R78.X4+UR5+0xd0] ;  /* 0x0000d0054e147984 */ /* 0x000f220008004c00 */
[----:B------:R-:W-:Y:S01]  /*3870*/  FFMA R91, R59, R35, R58 ;  /* 0x000000233b5b7223 */ /* 0x000fe2000000003a */
[----:B------:R-:W-:Y:S01]  /*3880*/  FFMA R61, R61, R29, R60 ;  /* 0x0000001d3d3d7223 */ /* 0x000fe2000000003c */
[C---:B------:R-:W-:Y:S01]  /*3890*/  FFMA R86, R62.reuse, R34, R73 ;  /* 0x000000223e567223 */ /* 0x040fe20000000049 */
[----:B------:R-:W4:Y:S01]  /*38a0*/  LDS.128 R56, [R84+0x1d0] ;  /* 0x0001d00054387984 */ /* 0x000f220000000c00 */
        /* <DEDUP_REMOVED lines=8> */
[----:B------:R-:W3:Y:S01]  /*3930*/  LDS.128 R60, [R78.X4+UR5+0x150] ;  /* 0x000150054e3c7984 */ /* 0x000ee20008004c00 */
        /* <DEDUP_REMOVED lines=9> */
[----:B--2---:R-:W-:Y:S01]  /*39d0*/  FFMA R24, R44, R52, R89 ;  /* 0x000000342c187223 */ /* 0x004fe20000000059 */
[----:B------:R-:W-:Y:S01]  /*39e0*/  FFMA R69, R39, R19, R18 ;  /* 0x0000001327457223 */ /* 0x000fe20000000012 */
[----:B------:R-:W-:Y:S01]  /*39f0*/  FFMA R26, R38, R26, R25 ;  /* 0x0000001a261a7223 */ /* 0x000fe20000000019 */
[----:B-1----:R-:W-:Y:S01]  /*3a00*/  FFMA R16, R44, R40, R85 ;  /* 0x000000282c107223 */ /* 0x002fe20000000055 */
[----:B------:R-:W-:Y:S01]  /*3a10*/  FFMA R17, R45, R53, R24 ;  /* 0x000000352d117223 */ /* 0x000fe20000000018 */
[----:B------:R-:W-:Y:S01]  /*3a20*/  FFMA R34, R38, R34, R33 ;  /* 0x0000002226227223 */ /* 0x000fe20000000021 */
[----:B------:R-:W-:Y:S01]  /*3a30*/  FFMA R67, R39, R27, R26 ;  /* 0x0000001b27437223 */ /* 0x000fe2000000001a */
[----:B----4-:R-:W-:Y:S01]  /*3a40*/  FFMA R18, R44, R48, R87 ;  /* 0x000000302c127223 */ /* 0x010fe20000000057 */
[C---:B------:R-:W-:Y:S01]  /*3a50*/  FFMA R29, R45.reuse, R41, R16 ;  /* 0x000000292d1d7223 */ /* 0x040fe20000000010 */
[C---:B------:R-:W-:Y:S01]  /*3a60*/  FFMA R28, R46.reuse, R54, R17 ;  /* 0x000000362e1c7223 */ /* 0x040fe20000000011 */
[----:B------:R-:W1:Y:S01]  /*3a70*/  LDS.128 R24, [R78.X4+UR5+0x1d0] ;  /* 0x0001d0054e187984 */ /* 0x000e620008004c00 */
[----:B------:R-:W-:Y:S01]  /*3a80*/  FFMA R19, R45, R49, R18 ;  /* 0x000000312d137223 */ /* 0x000fe20000000012 */
[C---:B------:R-:W-:Y:S01]  /*3a90*/  FFMA R16, R46.reuse, R42, R29 ;  /* 0x0000002a2e107223 */ /* 0x040fe2000000001d */
[----:B------:R-:W-:Y:S01]  /*3aa0*/  FFMA R89, R47, R55, R28 ;  /* 0x000000372f597223 */ /* 0x000fe2000000001c */
[----:B------:R-:W-:Y:S01]  /*3ab0*/  FFMA R65, R39, R35, R34 ;  /* 0x0000002327417223 */ /* 0x000fe20000000022 */
[----:B------:R-:W-:Y:S01]  /*3ac0*/  FFMA R18, R46, R50, R19 ;  /* 0x000000322e127223 */ /* 0x000fe20000000013 */
        /* <DEDUP_REMOVED lines=40> */
[----:B------:R-:W1:Y:S01]  /*3d50*/  LDS.128 R60, [R78.X4+UR5+0x1150] ;  /* 0x001150054e3c7984 */ /* 0x000e620008004c00 */
[C---:B------:R-:W-:Y:S01]  /*3d60*/  FFMA R28, R24.reuse, R56, R117 ;  /* 0x00000038181c7223 */ /* 0x040fe20000000075 */
[----:B------:R-:W-:Y:S01]  /*3d70*/  FFMA R24, R24, R48, R113 ;  /* 0x0000003018187223 */ /* 0x000fe20000000071 */
[C---:B------:R-:W-:Y:S01]  /*3d80*/  FFMA R20, R26.reuse, R42, R29 ;  /* 0x0000002a1a147223 */ /* 0x040fe2000000001d */
[----:B------:R-:W-:Y:S01]  /*3d90*/  FFMA R22, R26, R54, R23 ;  /* 0x000000361a167223 */ /* 0x000fe20000000017 */
[C---:B------:R-:W-:Y:S01]  /*3da0*/  FFMA R21, R25.reuse, R57, R28 ;  /* 0x0000003919157223 */ /* 0x040fe2000000001c */
[----:B------:R-:W-:Y:S01]  /*3db0*/  FFMA R25, R25, R49, R24 ;  /* 0x0000003119197223 */ /* 0x000fe20000000018 */
[C---:B------:R-:W-:Y:S01]  /*3dc0*/  FFMA R119, R27.reuse, R43, R20 ;  /* 0x0000002b1b777223 */ /* 0x040fe20000000014 */
[----:B------:R-:W-:Y:S01]  /*3dd0*/  FFMA R115, R27, R55, R22 ;  /* 0x000000371b737223 */ /* 0x000fe20000000016 */
[----:B------:R-:W-:Y:S01]  /*3de0*/  FFMA R71, R39, R31, R30 ;  /* 0x0000001f27477223 */ /* 0x000fe2000000001e */
[C---:B--2---:R-:W-:Y:S01]  /*3df0*/  FFMA R64, R32.reuse, R40, R64 ;  /* 0x0000002820407223 */ /* 0x044fe20000000040 */
[C---:B------:R-:W-:Y:S01]  /*3e00*/  FFMA R22, R32.reuse, R56, R125 ;  /* 0x0000003820167223 */ /* 0x040fe2000000007d */
[C---:B------:R-:W-:Y:S01]  /*3e10*/  FFMA R20, R32.reuse, R52, R123 ;  /* 0x0000003420147223 */ /* 0x040fe2000000007b */
[----:B------:R-:W-:Y:S01]  /*3e20*/  FFMA R32, R32, R48, R121 ;  /* 0x0000003020207223 */ /* 0x000fe20000000079 */
        /* <DEDUP_REMOVED lines=10> */
[C---:B---3--:R-:W-:Y:S01]  /*3ed0*/  FFMA R66, R16.reuse, R48, R66 ;  /* 0x0000003010427223 */ /* 0x048fe20000000042 */
[----:B------:R-:W-:Y:S01]  /*3ee0*/  FFMA R68, R16, R52, R68 ;  /* 0x0000003410447223 */ /* 0x000fe20000000044 */
[-C--:B------:R-:W-:Y:S01]  /*3ef0*/  FFMA R34, R34, R50.reuse, R33 ;  /* 0x0000003222227223 */ /* 0x080fe20000000021 */
[----:B------:R-:W-:Y:S01]  /*3f00*/  FFMA R125, R35, R59, R22 ;  /* 0x0000003b237d7223 */ /* 0x000fe20000000016 */
[C---:B------:R-:W-:Y:S01]  /*3f10*/  FFMA R23, R17.reuse, R49, R66 ;  /* 0x0000003111177223 */ /* 0x040fe20000000042 */
[----:B------:R-:W-:Y:S01]  /*3f20*/  FFMA R21, R17, R53, R68 ;  /* 0x0000003511157223 */ /* 0x000fe20000000044 */
[C---:B------:R-:W-:Y:S01]  /*3f30*/  FFMA R123, R35.reuse, R55, R20 ;  /* 0x00000037237b7223 */ /* 0x040fe20000000014 */
[C---:B------:R-:W-:Y:S01]  /*3f40*/  FFMA R121, R35.reuse, R51, R34 ;  /* 0x0000003323797223 */ /* 0x040fe20000000022 */
[----:B------:R-:W-:Y:S01]  /*3f50*/  FFMA R64, R35, R43, R64 ;  /* 0x0000002b23407223 */ /* 0x000fe20000000040 */
[C---:B------:R-:W-:Y:S01]  /*3f60*/  FFMA R66, R18.reuse, R50, R23 ;  /* 0x0000003212427223 */ /* 0x040fe20000000017 */
[----:B------:R-:W-:Y:S01]  /*3f70*/  FFMA R68, R18, R54, R21 ;  /* 0x0000003612447223 */ /* 0x000fe20000000015 */
[----:B------:R-:W-:Y:S01]  /*3f80*/  FFMA R44, R44, R56, R91 ;  /* 0x000000382c2c7223 */ /* 0x000fe2000000005b */
[----:B------:R-:W-:Y:S01]  /*3f90*/  LDS.128 R32, [R78.X4+UR5+0x60] ;  /* 0x000060054e207984 */ /* 0x000fe20008004c00 */
[C---:B------:R-:W-:Y:S01]  /*3fa0*/  FFMA R72, R16.reuse, R40, R72 ;  /* 0x0000002810487223 */ /* 0x040fe20000000048 */
[----:B------:R-:W-:Y:S01]  /*3fb0*/  FFMA R70, R16, R56, R70 ;  /* 0x0000003810467223 */ /* 0x000fe20000000046 */
[----:B------:R-:W-:Y:S01]  /*3fc0*/  FFMA R45, R45, R57, R44 ;  /* 0x000000392d2d7223 */ /* 0x000fe2000000002c */
[----:B------:R-:W-:Y:S01]  /*3fd0*/  LDS.128 R20, [R84+0xe0] ;  /* 0x0000e00054147984 */ /* 0x000fe20000000c00 */
[----:B------:R-:W-:Y:S01]  /*3fe0*/  FFMA R25, R17, R41, R72 ;  /* 0x0000002911197223 */ /* 0x000fe20000000048 */
[C---:B------:R-:W-:Y:S01]  /*3ff0*/  FFMA R117, R27.reuse, R59, R24 ;  /* 0x0000003b1b757223 */ /* 0x040fe20000000018 */
[----:B------:R-:W-:Y:S01]  /*4000*/  FFMA R46, R46, R58, R45 ;  /* 0x0000003a2e2e7223 */ /* 0x000fe2000000002d */
[----:B------:R-:W3:Y:S01]  /*4010*/  LDS.128 R36, [R84+0x60] ;  /* 0x0000600054247984 */ /* 0x000ee20000000c00 */
[----:B------:R-:W-:Y:S01]  /*4020*/  FFMA R113, R27, R51, R26 ;  /* 0x000000331b717223 */ /* 0x000fe2000000001a */
[----:B------:R-:W-:Y:S01]  /*4030*/  FFMA R17, R17, R57, R70 ;  /* 0x0000003911117223 */ /* 0x000fe20000000046 */
[C---:B------:R-:W-:Y:S01]  /*4040*/  FFMA R72, R18.reuse, R42, R25 ;  /* 0x0000002a12487223 */ /* 0x040fe20000000019 */
[-C--:B------:R-:W-:Y:S01]  /*4050*/  FFMA R91, R47, R59.reuse, R46 ;  /* 0x0000003b2f5b7223 */ /* 0x080fe2000000002e */
[----:B------:R-:W4:Y:S01]  /*4060*/  LDS.128 R24, [R84+0x160] ;  /* 0x0001600054187984 */ /* 0x000f220000000c00 */
[----:B------:R-:W-:Y:S01]  /*4070*/  FFMA R70, R18, R58, R17 ;  /* 0x0000003a12467223 */ /* 0x000fe20000000011 */
[C---:B-1----:R-:W-:Y:S01]  /*4080*/  FFMA R18, R60.reuse, R52, R75 ;  /* 0x000000343c127223 */ /* 0x042fe2000000004b */
[C---:B------:R-:W-:Y:S01]  /*4090*/  FFMA R16, R60.reuse, R48, R73 ;  /* 0x000000303c107223 */ /* 0x040fe20000000049 */
[----:B------:R-:W1:Y:S01]  /*40a0*/  LDS.128 R44, [R84+0x1e0] ;  /* 0x0001e000542c7984 */ /* 0x000e620000000c00 */
        /* <DEDUP_REMOVED lines=13> */
[----:B------:R-:W-:Y:S01]  /*4180*/  FFMA R60, R62, R50, R101 ;  /* 0x000000323e3c7223 */ /* 0x000fe20000000065 */
        /* <DEDUP_REMOVED lines=14> */
[----:B------:R-:W2:Y:S01]  /*4270*/  LDS.128 R60, [R78.X4+UR5+0x160] ;  /* 0x000160054e3c7984 */ /* 0x000ea20008004c00 */
[C---:B------:R-:W-:Y:S01]  /*4280*/  FFMA R58, R30.reuse, R58, R57 ;  /* 0x0000003a1e3a7223 */ /* 0x040fe20000000039 */
[C---:B------:R-:W-:Y:S01]  /*4290*/  FFMA R54, R30.reuse, R54, R53 ;  /* 0x000000361e367223 */ /* 0x040fe20000000035 */
[----:B------:R-:W-:Y:S01]  /*42a0*/  FFMA R30, R30, R42, R29 ;  /* 0x0000002a1e1e7223 */ /* 0x000fe2000000001d */
[C---:B---3--:R-:W-:Y:S01]  /*42b0*/  FFMA R28, R32.reuse, R36, R85 ;  /* 0x00000024201c7223 */ /* 0x048fe20000000055 */
[C---:B------:R-:W-:Y:S01]  /*42c0*/  FFMA R65, R31.reuse, R59, R58 ;  /* 0x0000003b1f417223 */ /* 0x040fe2000000003a */
[C---:B------:R-:W-:Y:S01]  /*42d0*/  FFMA R67, R31.reuse, R55, R54 ;  /* 0x000000371f437223 */ /* 0x040fe20000000036 */
[C---:B------:R-:W-:Y:S01]  /*42e0*/  FFMA R71, R31.reuse, R43, R30 ;  /* 0x0000002b1f477223 */ /* 0x040fe2000000001e */
[C---:B------:R-:W-:Y:S01]  /*42f0*/  FFMA R30, R32.reuse, R20, R87 ;  /* 0x00000014201e7223 */ /* 0x040fe20000000057 */
[----:B------:R-:W-:Y:S01]  /*4300*/  FFMA R69, R31, R51, R50 ;  /* 0x000000331f457223 */ /* 0x000fe20000000032 */
[C---:B------:R-:W-:Y:S01]  /*4310*/  FFMA R49, R33.reuse, R37, R28 ;  /* 0x0000002521317223 */ /* 0x040fe2000000001c */
[C---:B----4-:R-:W-:Y:S01]  /*4320*/  FFMA R40, R32.reuse, R24, R89 ;  /* 0x0000001820287223 */ /* 0x050fe20000000059 */
[C---:B------:R-:W-:Y:S01]  /*4330*/  FFMA R43, R33.reuse, R21, R30 ;  /* 0x00000015212b7223 */ /* 0x040fe2000000001e */
[----:B-1----:R-:W-:Y:S01]  /*4340*/  FFMA R32, R32, R44, R91 ;  /* 0x0000002c20207223 */ /* 0x002fe2000000005b */
[----:B------:R-:W1:Y:S01]  /*4350*/  LDS.128 R28, [R78.X4+UR5+0x1e0] ;  /* 0x0001e0054e1c7984 */ /* 0x000e620008004c00 */
        /* <DEDUP_REMOVED lines=22> */
[----:B------:R-:W3:Y:S01]  /*44c0*/  LDS.128 R40, [R78.X4+UR5+0x1060] ;  /* 0x001060054e287984 */ /* 0x000ee20008004c00 */
[C---:B------:R-:W-:Y:S01]  /*44d0*/  FFMA R92, R19.reuse, R47, R92 ;  /* 0x0000002f135c7223 */ /* 0x040fe2000000005c */
[C---:B------:R-:W-:Y:S01]  /*44e0*/  FFMA R90, R19.reuse, R27, R90 ;  /* 0x0000001b135a7223 */ /* 0x040fe2000000005a */
[C---:B--2---:R-:W-:Y:S01]  /*44f0*/  FFMA R74, R60.reuse, R44, R74 ;  /* 0x0000002c3c4a7223 */ /* 0x044fe2000000004a */
        /* <DEDUP_REMOVED lines=13> */
[C---:B-1----:R-:W-:Y:S01]  /*45d0*/  FFMA R48, R28.reuse, R44, R117 ;  /* 0x0000002c1c307223 */ /* 0x042fe20000000075 */
        /* <DEDUP_REMOVED lines=14> */
[C---:B------:R-:W-:Y:S01]  /*46c0*/  FFMA R93, R31.reuse, R27, R48 ;  /* 0x0000001b1f5d7223 */ /* 0x040fe20000000030 */
[C---:B------:R-:W-:Y:S01]  /*46d0*/  FFMA R113, R31.reuse, R39, R28 ;  /* 0x000000271f717223 */ /* 0x040fe2000000001c */
[----:B------:R-:W4:Y:S01]  /*46e0*/  LDS.128 R56, [R78.X4+UR5+0x11e0] ;  /* 0x0011e0054e387984 */ /* 0x000f220008004c00 */
[----:B------:R-:W-:Y:S01]  /*46f0*/  FFMA R91, R31, R23, R30 ;  /* 0x000000171f5b7223 */ /* 0x000fe2000000001e */
[----:B------:R-:W-:-:S02]  /*4700*/  FFMA R86, R60, R36, R86 ;  /* 0x000000243c567223 */ /* 0x000fc40000000056 */
[----:B------:R-:W-:Y:S01]  /*4710*/  LDS.128 R52, [R84+0x170] ;  /* 0x0001700054347984 */ /* 0x000fe20000000c00 */
        /* <DEDUP_REMOVED lines=11> */
[-C--:B------:R-:W-:Y:S01]  /*47d0*/  FFMA R61, R61, R37.reuse, R86 ;  /* 0x000000253d3d7223 */ /* 0x080fe20000000056 */
        /* <DEDUP_REMOVED lines=18> */
[----:B------:R-:W2:Y:S01]  /*4900*/  LDS.128 R72, [R78.X4+UR5+0x70] ;  /* 0x000070054e487984 */ /* 0x000ea20008004c00 */
[C---:B------:R-:W-:Y:S01]  /*4910*/  FFMA R119, R19.reuse, R47, R18 ;  /* 0x0000002f13777223 */ /* 0x040fe20000000012 */
[-C--:B------:R-:W-:Y:S01]  /*4920*/  FFMA R121, R19, R39.reuse, R16 ;  /* 0x0000002713797223 */ /* 0x080fe20000000010 */
[C---:B-1----:R-:W-:Y:S01]  /*4930*/  FFMA R18, R32.reuse, R24, R103 ;  /* 0x0000001820127223 */ /* 0x042fe20000000067 */
[----:B------:R-:W1:Y:S01]  /*4940*/  LDS.128 R40, [R84+0xf0] ;  /* 0x0000f00054287984 */ /* 0x000e620000000c00 */
[C---:B------:R-:W-:Y:S01]  /*4950*/  FFMA R16, R32.reuse, R20, R101 ;  /* 0x0000001420107223 */ /* 0x040fe20000000065 */
[----:B------:R-:W-:Y:S01]  /*4960*/  FFMA R86, R63, R39, R86 ;  /* 0x000000273f567223 */ /* 0x000fe20000000056 */
[C---:B------:R-:W-:Y:S01]  /*4970*/  FFMA R115, R19.reuse, R23, R60 ;  /* 0x0000001713737223 */ /* 0x040fe2000000003c */
[----:B------:R-:W3:Y:S01]  /*4980*/  LDS.128 R48, [R84+0x70] ;  /* 0x0000700054307984 */ /* 0x000ee20000000c00 */
[----:B------:R-:W-:Y:S01]  /*4990*/  FFMA R117, R19, R27, R62 ;  /* 0x0000001b13757223 */ /* 0x000fe2000000003e */
[C---:B------:R-:W-:Y:S01]  /*49a0*/  FFMA R60, R32.reuse, R44, R105 ;  /* 0x0000002c203c7223 */ /* 0x040fe20000000069 */
[C---:B------:R-:W-:Y:S01]  /*49b0*/  FFMA R63, R33.reuse, R25, R18 ;  /* 0x00000019213f7223 */ /* 0x040fe20000000012 */
[----:B------:R-:W3:Y:S01]  /*49c0*/  LDS.128 R28, [R84+0x1f0] ;  /* 0x0001f000541c7984 */ /* 0x000ee20000000c00 */
[C---:B------:R-:W-:Y:S01]  /*49d0*/  FFMA R101, R33.reuse, R21, R16 ;  /* 0x0000001521657223 */ /* 0x040fe20000000010 */
[----:B------:R-:W-:Y:S01]  /*49e0*/  FFMA R32, R32, R36, R109 ;  /* 0x0000002420207223 */ /* 0x000fe2000000006d */
[C---:B------:R-:W-:Y:S01]  /*49f0*/  FFMA R61, R33.reuse, R45, R60 ;  /* 0x0000002d213d7223 */ /* 0x040fe2000000003c */
[----:B------:R-:W3:Y:S01]  /*4a00*/  LDS.128 R16, [R78.X4+UR5+0xf0] ;  /* 0x0000f0054e107984 */ /* 0x000ee20008004c00 */
        /* <DEDUP_REMOVED lines=8> */
[C---:B----4-:R-:W-:Y:S01]  /*4a90*/  FFMA R24, R56.reuse, R24, R67 ;  /* 0x0000001838187223 */ /* 0x050fe20000000043 */
[----:B------:R-:W-:Y:S01]  /*4aa0*/  FFMA R109, R35, R39, R34 ;  /* 0x00000027236d7223 */ /* 0x000fe20000000022 */
[C---:B------:R-:W-:Y:S01]  /*4ab0*/  FFMA R20, R56.reuse, R20, R69 ;  /* 0x0000001438147223 */ /* 0x040fe20000000045 */
[----:B------:R-:W4:Y:S01]  /*4ac0*/  LDS.128 R32, [R78.X4+UR5+0x170] ;  /* 0x000170054e207984 */ /* 0x000f220008004c00 */
        /* <DEDUP_REMOVED lines=10> */
[----:B------:R-:W4:Y:S01]  /*4b70*/  LDS.128 R24, [R78.X4+UR5+0x1f0] ;  /* 0x0001f0054e187984 */ /* 0x000f220008004c00 */
[----:B--2---:R-:W-:Y:S01]  /*4b80*/  FFMA R98, R72, R52, R98 ;  /* 0x0000003448627223 */ /* 0x004fe20000000062 */
[C---:B------:R-:W-:Y:S01]  /*4b90*/  FFMA R69, R59.reuse, R23, R22 ;  /* 0x000000173b457223 */ /* 0x040fe20000000016 */
[----:B------:R-:W-:Y:S01]  /*4ba0*/  FFMA R46, R58, R46, R45 ;  /* 0x0000002e3a2e7223 */ /* 0x000fe2000000002d */
[----:B------:R-:W-:Y:S01]  /*4bb0*/  FFMA R71, R59, R39, R38 ;  /* 0x000000273b477223 */ /* 0x000fe20000000026 */
[----:B-1----:R-:W-:Y:S01]  /*4bc0*/  FFMA R96, R72, R40, R96 ;  /* 0x0000002848607223 */ /* 0x002fe20000000060 */
[----:B------:R-:W-:Y:S01]  /*4bd0*/  FFMA R21, R73, R53, R98 ;  /* 0x0000003549157223 */ /* 0x000fe20000000062 */
[----:B------:R-:W-:Y:S01]  /*4be0*/  FFMA R65, R59, R47, R46 ;  /* 0x0000002f3b417223 */ /* 0x000fe2000000002e */
[----:B------:R-:W-:Y:S01]  /*4bf0*/  LEA R70, R0, 0x6000, 0xe ;  /* 0x0000600000467811 */ /* 0x000fe200078e70ff */
[----:B---3--:R-:W-:Y:S01]  /*4c00*/  FFMA R94, R72, R48, R94 ;  /* 0x00000030485e7223 */ /* 0x008fe2000000005e */
[C---:B------:R-:W-:Y:S01]  /*4c10*/  FFMA R23, R73.reuse, R41, R96 ;  /* 0x0000002949177223 */ /* 0x040fe20000000060 */
[----:B------:R-:W-:Y:S01]  /*4c20*/  FFMA R22, R74, R54, R21 ;  /* 0x000000364a167223 */ /* 0x000fe20000000015 */
[----:B------:R-:W-:Y:S01]  /*4c30*/  LDS.128 R56, [R78.X4+UR5+0x1170] ;  /* 0x001170054e387984 */ /* 0x000fe20008004c00 */
[----:B------:R-:W-:Y:S01]  /*4c40*/  FFMA R102, R72, R28, R102 ;  /* 0x0000001c48667223 */ /* 0x000fe20000000066 */
[----:B------:R-:W-:Y:S01]  /*4c50*/  FFMA R37, R73, R49, R94 ;  /* 0x0000003149257223 */ /* 0x000fe2000000005e */
[----:B------:R-:W-:Y:S01]  /*4c60*/  FFMA R20, R74, R42, R23 ;  /* 0x0000002a4a147223 */ /* 0x000fe20000000017 */
[----:B------:R-:W-:Y:S01]  /*4c70*/  IADD3 R46, P1, R9, UR6, RZ ;  /* 0x00000006092e7c10 */ /* 0x000fe2000ff3e0ff */
[-C--:B------:R-:W-:Y:S01]  /*4c80*/  FFMA R73, R73, R29.reuse, R102 ;  /* 0x0000001d49497223 */ /* 0x080fe20000000066 */
[C---:B------:R-:W-:Y:S01]  /*4c90*/  FFMA R92, R16.reuse, R28, R92 ;  /* 0x0000001c105c7223 */ /* 0x040fe2000000005c */
[C---:B------:R-:W-:Y:S01]  /*4ca0*/  FFMA R90, R16.reuse, R52, R90 ;  /* 0x00000034105a7223 */ /* 0x040fe2000000005a */
[C---:B------:R-:W-:Y:S01]  /*4cb0*/  FFMA R88, R16.reuse, R40, R88 ;  /* 0x0000002810587223 */ /* 0x040fe20000000058 */
[----:B------:R-:W-:Y:S01]  /*4cc0*/  FFMA R100, R16, R48, R100 ;  /* 0x0000003010647223 */ /* 0x000fe20000000064 */
[C---:B------:R-:W-:Y:S01]  /*4cd0*/  FFMA R72, R74.reuse, R50, R37 ;  /* 0x000000324a487223 */ /* 0x040fe20000000025 */
[-C--:B------:R-:W-:Y:S01]  /*4ce0*/  FFMA R36, R74, R30.reuse, R73 ;  /* 0x0000001e4a247223 */ /* 0x080fe20000000049 */
[C---:B------:R-:W-:Y:S01]  /*4cf0*/  FFMA R37, R17.reuse, R29, R92 ;  /* 0x0000001d11257223 */ /* 0x040fe2000000005c */
[C---:B------:R-:W-:Y:S01]  /*4d00*/  FFMA R39, R17.reuse, R53, R90 ;  /* 0x0000003511277223 */ /* 0x040fe2000000005a */
[----:B------:R-:W-:Y:S01]  /*4d10*/  FFMA R45, R17, R41, R88 ;  /* 0x00000029112d7223 */ /* 0x000fe20000000058 */
[C---:B------:R-:W-:Y:S01]  /*4d20*/  FFMA R73, R75.reuse, R43, R20 ;  /* 0x0000002b4b497223 */ /* 0x040fe20000000014 */
[----:B------:R-:W-:Y:S01]  /*4d30*/  FFMA R74, R75, R55, R22 ;  /* 0x000000374b4a7223 */ /* 0x000fe20000000016 */
[----:B------:R-:W-:Y:S01]  /*4d40*/  FFMA R17, R17, R49, R100 ;  /* 0x0000003111117223 */ /* 0x000fe20000000064 */
[C---:B------:R-:W-:Y:S01]  /*4d50*/  FFMA R72, R75.reuse, R51, R72 ;  /* 0x000000334b487223 */ /* 0x040fe20000000048 */
[----:B------:R-:W1:Y:S01]  /*4d60*/  LDS.128 R20, [R78.X4+UR5+0x1070] ;  /* 0x001070054e147984 */ /* 0x000e620008004c00 */
[-C--:B------:R-:W-:Y:S01]  /*4d70*/  FFMA R75, R75, R31.reuse, R36 ;  /* 0x0000001f4b4b7223 */ /* 0x080fe20000000024 */
[C---:B------:R-:W-:Y:S01]  /*4d80*/  FFMA R36, R18.reuse, R30, R37 ;  /* 0x0000001e12247223 */ /* 0x040fe20000000025 */
[C---:B------:R-:W-:Y:S01]  /*4d90*/  FFMA R62, R18.reuse, R54, R39 ;  /* 0x00000036123e7223 */ /* 0x040fe20000000027 */
[C---:B------:R-:W-:Y:S01]  /*4da0*/  FFMA R16, R18.reuse, R42, R45 ;  /* 0x0000002a12107223 */ /* 0x040fe2000000002d */
[----:B------:R-:W-:Y:S01]  /*4db0*/  FFMA R18, R18, R50, R17 ;  /* 0x0000003212127223 */ /* 0x000fe20000000011 */
[C---:B------:R-:W-:Y:S01]  /*4dc0*/  FFMA R63, R19.reuse, R31, R36 ;  /* 0x0000001f133f7223 */ /* 0x040fe20000000024 */
[C---:B----4-:R-:W-:Y:S01]  /*4dd0*/  FFMA R36, R32.reuse, R28, R107 ;  /* 0x0000001c20247223 */ /* 0x050fe2000000006b */
        /* <DEDUP_REMOVED lines=67> */
[----:B------:R-:W-:Y:S01]  /*5210*/  IADD3 R86, P0, R4, UR6, RZ ;  /* 0x0000000604567c10 */ /* 0x000fe2000ff1e0ff */
[----:B------:R-:W1:Y:S01]  /*5220*/  LDS.128 R16, [R78.X4+UR5+0x11f0] ;  /* 0x0011f0054e107984 */ /* 0x000e620008004c00 */
[----:B------:R-:W-:Y:S01]  /*5230*/  IADD3 R88, P2, R5, UR6, RZ ;  /* 0x0000000605587c10 */ /* 0x000fe2000ff5e0ff */
[----:B------:R-:W-:Y:S01]  /*5240*/  FFMA R64, R56, R48, R109 ;  /* 0x0000003038407223 */ /* 0x000fe2000000006d */
[----:B------:R-:W-:Y:S01]  /*5250*/  IADD3.X R87, R6, UR7, RZ, P0, !PT ;  /* 0x0000000706577c10 */ /* 0x000fe200087fe4ff */
[----:B------:R-:W-:Y:S01]  /*5260*/  FFMA R66, R56, R40, R101 ;  /* 0x0000002838427223 */ /* 0x000fe20000000065 */
[----:B------:R-:W-:Y:S01]  /*5270*/  ISETP.GE.U32.AND P0, PT, R82, R76, PT ;  /* 0x0000004c5200720c */ /* 0x000fe20003f06070 */
[C---:B------:R-:W-:Y:S01]  /*5280*/  FFMA R68, R56.reuse, R52, R103 ;  /* 0x0000003438447223 */ /* 0x040fe20000000067 */
[----:B------:R-:W-:Y:S01]  /*5290*/  IADD3 R44, P3, R7, UR6, RZ ;  /* 0x00000006072c7c10 */ /* 0x000fe2000ff7e0ff */
[----:B------:R-:W-:Y:S01]  /*52a0*/  FFMA R56, R56, R28, R105 ;  /* 0x0000001c38387223 */ /* 0x000fe20000000069 */
[----:B------:R-:W-:Y:S01]  /*52b0*/  LEA R93, R0, R83, 0xd ;  /* 0x00000053005d7211 */ /* 0x000fe200078e68ff */
[----:B------:R-:W-:Y:S06]  /*52c0*/  BAR.SYNC 0x0 ;  /* 0x0000000000007b1d */ /* 0x000fec0000000000 */
[----:B------:R-:W-:Y:S01]  /*52d0*/  IADD3.X R89, R8, UR7, RZ, P2, !PT ;  /* 0x0000000708597c10 */ /* 0x000fe200097fe4ff */
[----:B------:R-:W-:Y:S01]  /*52e0*/  USHF.L.U32 UR5, UR4, 0xd, URZ ;  /* 0x0000000d04057899 */ /* 0x000fe2000800063f */
[----:B------:R-:W-:Y:S01]  /*52f0*/  LEA R95, R0, R81, 0xd ;  /* 0x00000051005f7211 */ /* 0x000fe200078e68ff */
[----:B------:R-:W-:Y:S01]  /*5300*/  @!PT LDS RZ, [RZ] ;  /* 0x00000000fffff984 */ /* 0x000fe20000000800 */
[----:B------:R-:W-:Y:S01]  /*5310*/  @!PT LDS RZ, [RZ] ;  /* 0x00000000fffff984 */ /* 0x000fe20000000800 */
[----:B------:R-:W-:Y:S01]  /*5320*/  @!PT LDS RZ, [RZ] ;  /* 0x00000000fffff984 */ /* 0x000fe20000000800 */
[----:B------:R2:W-:Y:S01]  /*5330*/  LDGSTS.E.BYPASS.128 [R93], [R86.64], !P0 ;  /* 0x00000000565d7fae */ /* 0x0005e2000c101c4a */
[----:B------:R-:W-:-:S02]  /*5340*/  IADD3.X R45, R10, UR7, RZ, P3, !PT ;  /* 0x000000070a2d7c10 */ /* 0x000fc40009ffe4ff */
[----:B------:R-:W-:Y:S01]  /*5350*/  IADD3 R84, P2, R11, UR6, RZ ;  /* 0x000000060b547c10 */ /* 0x000fe2000ff5e0ff */
[----:B------:R3:W-:Y:S01]  /*5360*/  LDGSTS.E.BYPASS.128 [R95], [R88.64], !P0 ;  /* 0x00000000585f7fae */ /* 0x0007e2000c101c4a */
[----:B------:R-:W-:Y:S01]  /*5370*/  IADD3 R90, P3, R13, UR6, RZ ;  /* 0x000000060d5a7c10 */ /* 0x000fe2000ff7e0ff */
[----:B------:R-:W-:Y:S01]  /*5380*/  UIADD3 UR6, UP1, UR6, 0x80, URZ ;  /* 0x0000008006067890 */ /* 0x000fe2000ff3e03f */
[-C--:B------:R-:W-:Y:S01]  /*5390*/  IADD3 R97, R83, R70.reuse, RZ ;  /* 0x0000004653617210 */ /* 0x080fe20007ffe0ff */
[----:B------:R-:W0:Y:S01]  /*53a0*/  LDGDEPBAR ;  /* 0x00000000000079af */ /* 0x000e220000000000 */
[----:B------:R-:W-:Y:S02]  /*53b0*/  IADD3.X R47, R12, UR7, RZ, P1, !PT ;  /* 0x000000070c2f7c10 */ /* 0x000fe40008ffe4ff */
[----:B------:R-:W-:Y:S01]  /*53c0*/  IADD3.X R85, R14, UR7, RZ, P2, !PT ;  /* 0x000000070e557c10 */ /* 0x000fe200097fe4ff */
[----:B------:R4:W-:Y:S01]  /*53d0*/  LDGSTS.E.BYPASS.128 [R97], [R44.64], !P0 ;  /* 0x000000002c617fae */ /* 0x0009e2000c101c4a */
[-C--:B--2---:R-:W-:Y:S01]  /*53e0*/  IADD3 R93, R81, R70.reuse, RZ ;  /* 0x00000046515d7210 */ /* 0x084fe20007ffe0ff */
[----:B------:R-:W-:Y:S01]  /*53f0*/  FFMA R87, R57, R53, R68 ;  /* 0x0000003539577223 */ /* 0x000fe20000000044 */
[----:B------:R-:W-:Y:S01]  /*5400*/  IADD3.X R91, R15, UR7, RZ, P3, !PT ;  /* 0x000000070f5b7c10 */ /* 0x000fe20009ffe4ff */
[----:B---3--:R-:W-:Y:S01]  /*5410*/  FFMA R89, R57, R41, R66 ;  /* 0x0000002939597223 */ /* 0x008fe20000000042 */
[-C--:B------:R-:W-:Y:S01]  /*5420*/  IADD3 R95, R80, R70.reuse, RZ ;  /* 0x00000046505f7210 */ /* 0x080fe20007ffe0ff */
[----:B------:R2:W-:Y:S01]  /*5430*/  LDGSTS.E.BYPASS.128 [R93], [R46.64], !P0 ;  /* 0x000000002e5d7fae */ /* 0x0005e2000c101c4a */
[----:B------:R-:W-:Y:S01]  /*5440*/  IADD3 R99, R79, R70, RZ ;  /* 0x000000464f637210 */ /* 0x000fe20007ffe0ff */
[----:B------:R-:W-:Y:S01]  /*5450*/  UIADD3.X UR7, URZ, UR7, URZ, UP1, !UPT ;  /* 0x000000073f077290 */ /* 0x000fe20008ffe43f */
[C---:B-1----:R-:W-:Y:S01]  /*5460*/  FFMA R28, R16.reuse, R28, R65 ;  /* 0x0000001c101c7223 */ /* 0x042fe20000000041 */
[----:B------:R1:W-:Y:S01]  /*5470*/  LDGSTS.E.BYPASS.128 [R95], [R84.64], !P0 ;  /* 0x00000000545f7fae */ /* 0x0003e2000c101c4a */
[C---:B------:R-:W-:Y:S01]  /*5480*/  FFMA R52, R16.reuse, R52, R67 ;  /* 0x0000003410347223 */ /* 0x040fe20000000043 */
[C---:B------:R-:W-:Y:S01]  /*5490*/  FFMA R48, R16.reuse, R48, R71 ;  /* 0x0000003010307223 */ /* 0x040fe20000000047 */
[----:B------:R-:W-:Y:S01]  /*54a0*/  FFMA R16, R16, R40, R69 ;  /* 0x0000002810107223 */ /* 0x000fe20000000045 */
[----:B------:R1:W-:Y:S01]  /*54b0*/  LDGSTS.E.BYPASS.128 [R99], [R90.64], !P0 ;  /* 0x000000005a637fae */ /* 0x0003e2000c101c4a */
[----:B------:R-:W-:Y:S01]  /*54c0*/  ISETP.GE.U32.AND P0, PT, R82, 0x730, PT ;  /* 0x000007305200780c */ /* 0x000fe20003f06070 */
[C---:B----4-:R-:W-:Y:S01]  /*54d0*/  FFMA R45, R57.reuse, R29, R56 ;  /* 0x0000001d392d7223 */ /* 0x050fe20000000038 */
[----:B------:R-:W-:Y:S01]  /*54e0*/  FFMA R57, R57, R49, R64 ;  /* 0x0000003139397223 */ /* 0x000fe20000000040 */
[----:B------:R-:W0:Y:S01]  /*54f0*/  LDGDEPBAR ;  /* 0x00000000000079af */ /* 0x000e220000000000 */
        /* <DEDUP_REMOVED lines=20> */
[----:B------:R-:W-:-:S04]  /*5640*/  DEPBAR.LE SB0, 0x4 ;  /* 0x000081000000791a */ /* 0x000fc80000000000 */
[----:B------:R-:W-:Y:S06]  /*5650*/  BAR.SYNC 0x0 ;  /* 0x0000000000007b1d */ /* 0x000fec0000000000 */
[----:B-1----:R-:W-:Y:S01]  /*5660*/  @P0 CALL.REL.NOINC `(.L_x_0) ;  /* 0x0000001000000944 */ /* 0x002fe20003c00000 */
[----:B------:R-:W-:Y:S05]  /*5670*/  BRA `(.L_x_1) ;  /* 0xffffb6f000007947 */ /* 0x000fea000383ffff */
.L_x_0:
[----:B------:R-:W1:Y:S01]  /*5680*/  S2R R0, SR_TID.X ;  /* 0x0000000000007919 */ /* 0x000e620000002100 */
[----:B------:R-:W-:-:S04]  /*5690*/  DEPBAR.LE SB0, 0x0 ;  /* 0x000080000000791a */ /* 0x000fc80000000000 */
[----:B-1----:R-:W-:Y:S02]  /*56a0*/  SHF.R.U32.HI R40, RZ, 0x5, R0 ;  /* 0x00000005ff287819 */ /* 0x002fe40000011600 */
[----:B------:R-:W-:Y:S02]  /*56b0*/  SHF.L.U32 R41, R0, 0x2, RZ ;  /* 0x0000000200297819 */ /* 0x000fe400000006ff */
[----:B------:R-:W-:Y:S02]  /*56c0*/  SGXT.U32 R40, R40, 0x3 ;  /* 0x000000032828781a */ /* 0x000fe40000000000 */
[----:B------:R-:W-:Y:S02]  /*56d0*/  LOP3.LUT R41, R2, 0x7c, R41, 0xf8, !PT ;  /* 0x0000007c02297812 */ /* 0x000fe400078ef829 */
[----:B------:R-:W-:Y:S01]  /*56e0*/  LOP3.LUT R2, R3, 0x18, RZ, 0xfc, !PT ;  /* 0x0000001803027812 */ /* 0x000fe200078efcff */
[----:B------:R-:W-:Y:S01]  /*56f0*/  IMAD R77, R40, 0x210, R77 ;  /* 0x00000210284d7824 */ /* 0x000fe200078e024d */
[----:B------:R-:W-:Y:S06]  /*5700*/  BAR.SYNC 0x0 ;  /* 0x0000000000007b1d */ /* 0x000fec0000000000 */
[----:B------:R-:W-:Y:S01]  /*5710*/  SHF.L.U32 R0, R77, 0x2, RZ ;  /* 0x000000024d007819 */ /* 0x000fe200000006ff */
[----:B------:R-:W-:Y:S01]  /*5720*/  STS.128 [R77.X4], R72 ;  /* 0x000000484d007388 */ /* 0x000fe20000004c00 */
[----:B------:R-:W-:-:S03]  /*5730*/  ISETP.GE.AND P0, PT, R41, 0x200, PT ;  /* 0x000002002900780c */ /* 0x000fc60003f06270 */
[----:B------:R-:W-:Y:S01]  /*5740*/  IMAD R40, R40, -0x630, R0 ;  /* 0xfffff9d028287824 */ /* 0x000fe200078e0200 */
[----:B------:R-:W-:Y:S01]  /*5750*/  STS.128 [R77.X4+0x210], R60 ;  /* 0x0002103c4d007388 */ /* 0x000fe20000004c00 */
[C---:B------:R-:W-:Y:S02]  /*5760*/  LOP3.LUT R0, R3.reuse, 0x8, RZ, 0xfc, !PT ;  /* 0x0000000803007812 */ /* 0x040fe400078efcff */
[----:B------:R-:W-:Y:S01]  /*5770*/  ISETP.LT.AND P1, PT, R3, c[0x0][0x178], !P0 ;  /* 0x00005e0003007a0c */ /* 0x000fe20004721270 */
[----:B------:R-:W-:Y:S01]  /*5780*/  STS.128 [R77.X4+0x420], R36 ;  /* 0x000420244d007388 */ /* 0x000fe20000004c00 */
[----:B------:R-:W-:Y:S02]  /*5790*/  ISETP.LT.AND P2, PT, R0, c[0x0][0x178], !P0 ;  /* 0x00005e0000007a0c */ /* 0x000fe40004741270 */
[----:B------:R-:W-:Y:S01]  /*57a0*/  ISETP.LT.AND P4, PT, R2, c[0x0][0x178], !P0 ;  /* 0x00005e0002007a0c */ /* 0x000fe20004781270 */
[----:B------:R-:W-:Y:S04]  /*57b0*/  STS.128 [R77.X4+0x630], R32 ;  /* 0x000630204d007388 */ /* 0x000fe80000004c00 */
[----:B------:R-:W-:Y:S06]  /*57c0*/  BAR.SYNC 0x0 ;  /* 0x0000000000007b1d */ /* 0x000fec0000000000 */
[----:B------:R-:W1:Y:S01]  /*57d0*/  LDS.128 R48, [R40] ;  /* 0x0000000028307984 */ /* 0x000e620000000c00 */
[----:B------:R-:W-:-:S03]  /*57e0*/  MOV R37, 0x4 ;  /* 0x0000000400257802 */ /* 0x000fc60000000f00 */
[----:B------:R-:W2:Y:S04]  /*57f0*/  LDS.128 R52, [R40+0x1080] ;  /* 0x0010800028347984 */ /* 0x000ea80000000c00 */
[----:B------:R-:W3:Y:S04]  /*5800*/  LDS.128 R8, [R40+0x2100] ;  /* 0x0021000028087984 */ /* 0x000ee80000000c00 */
[----:B------:R-:W4:Y:S04]  /*5810*/  LDS.128 R4, [R40+0x3180] ;  /* 0x0031800028047984 */ /* 0x000f280000000c00 */
[----:B------:R-:W-:Y:S06]  /*5820*/  BAR.SYNC 0x0 ;  /* 0x0000000000007b1d */ /* 0x000fec0000000000 */
[----:B------:R-:W-:Y:S04]  /*5830*/  STS.128 [R77.X4], R24 ;  /* 0x000000184d007388 */ /* 0x000fe80000004c00 */
[----:B------:R-:W-:Y:S04]  /*5840*/  STS.128 [R77.X4+0x210], R20 ;  /* 0x000210144d007388 */ /* 0x000fe80000004c00 */
[----:B------:R-:W-:Y:S04]  /*5850*/  STS.128 [R77.X4+0x420], R44 ;  /* 0x0004202c4d007388 */ /* 0x000fe80000004c00 */
[----:B------:R-:W-:Y:S04]  /*5860*/  STS.128 [R77.X4+0x630], R28 ;  /* 0x0006301c4d007388 */ /* 0x000fe80000004c00 */
[----:B------:R-:W-:Y:S06]  /*5870*/  BAR.SYNC 0x0 ;  /* 0x0000000000007b1d */ /* 0x000fec0000000000 */
[----:B------:R-:W4:Y:S01]  /*5880*/  LDS.128 R12, [R40] ;  /* 0x00000000280c7984 */ /* 0x000f220000000c00 */
[----:B------:R-:W-:-:S02]  /*5890*/  LEA R20, R3, R41, 0x9 ;  /* 0x0000002903147211 */ /* 0x000fc400078e48ff */
[----:B------:R-:W-:Y:S01]  /*58a0*/  LEA R22, R0, R41, 0x9 ;  /* 0x0000002900167211 */ /* 0x000fe200078e48ff */
[----:B------:R-:W4:Y:S01]  /*58b0*/  LDS.128 R16, [R40+0x1080] ;  /* 0x0010800028107984 */ /* 0x000f220000000c00 */
[C---:B------:R-:W-:Y:S01]  /*58c0*/  LOP3.LUT R0, R3.reuse, 0x10, RZ, 0xfc, !PT ;  /* 0x0000001003007812 */ /* 0x040fe200078efcff */
[-C--:B------:R-:W-:Y:S01]  /*58d0*/  IMAD.WIDE R20, R20, R37.reuse, c[0x0][0x170] ;  /* 0x00005c0014147625 */ /* 0x080fe200078e0225 */
[C---:B------:R-:W-:Y:S01]  /*58e0*/  LOP3.LUT R24, R3.reuse, 0x20, RZ, 0xfc, !PT ;  /* 0x0000002003187812 */ /* 0x040fe200078efcff */
[----:B------:R-:W4:Y:S01]  /*58f0*/  LDS.128 R32, [R40+0x2100] ;  /* 0x0021000028207984 */ /* 0x000f220000000c00 */
[C---:B------:R-:W-:Y:S01]  /*5900*/  LOP3.LUT R25, R3.reuse, 0x28, RZ, 0xfc, !PT ;  /* 0x0000002803197812 */ /* 0x040fe200078efcff */
[----:B------:R-:W-:Y:S01]  /*5910*/  IMAD.WIDE R22, R22, R37, c[0x0][0x170] ;  /* 0x00005c0016167625 */ /* 0x000fe200078e0225 */
[----:B------:R-:W-:Y:S01]  /*5920*/  LOP3.LUT R26, R3, 0x30, RZ, 0xfc, !PT ;  /* 0x00000030031a7812 */ /* 0x000fe200078efcff */
[----:B-1----:R1:W-:Y:S01]  /*5930*/  @P1 STG.E.128 [R20.64], R48 ;  /* 0x0000003014001986 */ /* 0x0023e2000c101d0a */
[----:B------:R-:W-:-:S02]  /*5940*/  ISETP.LT.AND P5, PT, R0, c[0x0][0x178], !P0 ;  /* 0x00005e0000007a0c */ /* 0x000fc400047a1270 */
[----:B------:R-:W-:Y:S01]  /*5950*/  LOP3.LUT R28, R3, 0x38, RZ, 0xfc, !PT ;  /* 0x00000038031c7812 */ /* 0x000fe200078efcff */
[----:B--2---:R2:W-:Y:S01]  /*5960*/  @P2 STG.E.128 [R22.64], R52 ;  /* 0x0000003416002986 */ /* 0x0045e2000c101d0a */
[----:B------:R-:W-:Y:S02]  /*5970*/  ISETP.LT.AND P3, PT, R24, c[0x0][0x178], !P0 ;  /* 0x00005e0018007a0c */ /* 0x000fe40004761270 */
[----:B------:R-:W-:Y:S02]  /*5980*/  LEA R3, R0, R41, 0x9 ;  /* 0x0000002900037211 */ /* 0x000fe400078e48ff */
[----:B------:R-:W-:Y:S02]  /*5990*/  ISETP.LT.AND P2, PT, R25, c[0x0][0x178], !P0 ;  /* 0x00005e0019007a0c */ /* 0x000fe40004741270 */
[----:B------:R-:W-:Y:S02]  /*59a0*/  ISETP.LT.AND P1, PT, R26, c[0x0][0x178], !P0 ;  /* 0x00005e001a007a0c */ /* 0x000fe40004721270 */
[----:B------:R-:W-:-:S02]  /*59b0*/  ISETP.LT.AND P0, PT, R28, c[0x0][0x178], !P0 ;  /* 0x00005e001c007a0c */ /* 0x000fc40004701270 */
[-C--:B------:R-:W-:Y:S02]  /*59c0*/  LEA R25, R25, R41.reuse, 0x9 ;  /* 0x0000002919197211 */ /* 0x080fe400078e48ff */
[-C--:B------:R-:W-:Y:S02]  /*59d0*/  LEA R26, R26, R41.reuse, 0x9 ;  /* 0x000000291a1a7211 */ /* 0x080fe400078e48ff */
[----:B-1----:R-:W-:Y:S01]  /*59e0*/  LEA R20, R2, R41, 0x9 ;  /* 0x0000002902147211 */ /* 0x002fe200078e48ff */
[----:B------:R-:W-:Y:S01]  /*59f0*/  IMAD.WIDE R2, R3, R37, c[0x0][0x170] ;  /* 0x00005c0003027625 */ /* 0x000fe200078e0225 */
[----:B--2---:R-:W-:-:S03]  /*5a00*/  LEA R22, R24, R41, 0x9 ;  /* 0x0000002918167211 */ /* 0x004fc600078e48ff */
[-C--:B------:R-:W-:Y:S01]  /*5a10*/  IMAD.WIDE R20, R20, R37.reuse, c[0x0][0x170] ;  /* 0x00005c0014147625 */ /* 0x080fe200078e0225 */
[----:B---3--:R1:W-:Y:S03]  /*5a20*/  @P5 STG.E.128 [R2.64], R8 ;  /* 0x0000000802005986 */ /* 0x0083e6000c101d0a */
[-C--:B------:R-:W-:Y:S01]  /*5a30*/  IMAD.WIDE R22, R22, R37.reuse, c[0x0][0x170] ;  /* 0x00005c0016167625 */ /* 0x080fe200078e0225 */
[----:B----4-:R1:W-:Y:S03]  /*5a40*/  @P4 STG.E.128 [R20.64], R4 ;  /* 0x0000000414004986 */ /* 0x0103e6000c101d0a */
[-C--:B------:R-:W-:Y:S01]  /*5a50*/  IMAD.WIDE R24, R25, R37.reuse, c[0x0][0x170] ;  /* 0x00005c0019187625 */ /* 0x080fe200078e0225 */
[----:B------:R1:W-:Y:S03]  /*5a60*/  @P3 STG.E.128 [R22.64], R12 ;  /* 0x0000000c16003986 */ /* 0x0003e6000c101d0a */
[----:B------:R-:W-:Y:S01]  /*5a70*/  IMAD.WIDE R26, R26, R37, c[0x0][0x170] ;  /* 0x00005c001a1a7625 */ /* 0x000fe200078e0225 */
[----:B------:R1:W-:Y:S04]  /*5a80*/  @P2 STG.E.128 [R24.64], R16 ;  /* 0x0000001018002986 */ /* 0x0003e8000c101d0a */
[----:B------:R1:W-:Y:S01]  /*5a90*/  @P1 STG.E.128 [R26.64], R32 ;  /* 0x000000201a001986 */ /* 0x0003e2000c101d0a */
[----:B------:R-:W-:Y:S05]  /*5aa0*/  @!P0 EXIT ;  /* 0x000000000000894d */ /* 0x000fea0003800000 */
[----:B-1----:R-:W1:Y:S01]  /*5ab0*/  LDS.128 R4, [R40+0x3180] ;  /* 0x0031800028047984 */ /* 0x002e620000000c00 */
[----:B------:R-:W-:-:S05]  /*5ac0*/  LEA R2, R28, R41, 0x9 ;  /* 0x000000291c027211 */ /* 0x000fca00078e48ff */
[----:B------:R-:W-:-:S05]  /*5ad0*/  IMAD.WIDE R2, R2, R37, c[0x0][0x170] ;  /* 0x00005c0002027625 */ /* 0x000fca00078e0225 */
[----:B-1----:R-:W-:Y:S01]  /*5ae0*/  STG.E.128 [R2.64], R4 ;  /* 0x0000000402007986 */ /* 0x002fe2000c101d0a */
[----:B------:R-:W-:Y:S05]  /*5af0*/  EXIT ;  /* 0x000000000000794d */ /* 0x000fea0003800000 */
.L_x_2:
[----:B------:R-:W-:-:S00]  /*5b00*/  BRA `(.L_x_2) ;  /* 0xfffffff000007947 */ /* 0x000fc0000383ffff */
[----:B------:R-:W-:-:S00]  /*5b10*/  NOP ;  /* 0x0000000000007918 */ /* 0x000fc00000000000 */
        /* <DEDUP_REMOVED lines=14> */
.L_x_3:


//--------------------- .nv.shared.triton_mm      --------------------------
	.section	.nv.shared.triton_mm,"aw",@nobits
	.align	16
